//
// Generated by NVIDIA NVVM Compiler
//
// Compiler Build ID: CL-36424714
// Cuda compilation tools, release 13.0, V13.0.88
// Based on NVVM 20.0.0
//

.version 9.0
.target sm_100
.address_size 64

	// .globl	_Z22matrixAddKernelElementPfPKfS1_i

.visible .entry _Z22matrixAddKernelElementPfPKfS1_i(
	.param .u64 .ptr .align 1 _Z22matrixAddKernelElementPfPKfS1_i_param_0,
	.param .u64 .ptr .align 1 _Z22matrixAddKernelElementPfPKfS1_i_param_1,
	.param .u64 .ptr .align 1 _Z22matrixAddKernelElementPfPKfS1_i_param_2,
	.param .u32 _Z22matrixAddKernelElementPfPKfS1_i_param_3
)
{
	.reg .pred 	%p<2>;
	.reg .b32 	%r<12>;
	.reg .b32 	%f<4>;
	.reg .b64 	%rd<11>;

	ld.param.u64 	%rd1, [_Z22matrixAddKernelElementPfPKfS1_i_param_0];
	ld.param.u64 	%rd2, [_Z22matrixAddKernelElementPfPKfS1_i_param_1];
	ld.param.u64 	%rd3, [_Z22matrixAddKernelElementPfPKfS1_i_param_2];
	ld.param.u32 	%r3, [_Z22matrixAddKernelElementPfPKfS1_i_param_3];
	mov.u32 	%r4, %ctaid.y;
	mov.u32 	%r5, %ntid.y;
	mov.u32 	%r6, %tid.y;
	mad.lo.s32 	%r1, %r4, %r5, %r6;
	mov.u32 	%r7, %ctaid.x;
	mov.u32 	%r8, %ntid.x;
	mov.u32 	%r9, %tid.x;
	mad.lo.s32 	%r2, %r7, %r8, %r9;
	max.s32 	%r10, %r1, %r2;
	setp.ge.s32 	%p1, %r10, %r3;
	@%p1 bra 	$L__BB0_2;
	cvta.to.global.u64 	%rd4, %rd2;
	cvta.to.global.u64 	%rd5, %rd3;
	cvta.to.global.u64 	%rd6, %rd1;
	mad.lo.s32 	%r11, %r3, %r1, %r2;
	mul.wide.s32 	%rd7, %r11, 4;
	add.s64 	%rd8, %rd4, %rd7;
	ld.global.f32 	%f1, [%rd8];
	add.s64 	%rd9, %rd5, %rd7;
	ld.global.f32 	%f2, [%rd9];
	add.f32 	%f3, %f1, %f2;
	add.s64 	%rd10, %rd6, %rd7;
	st.global.f32 	[%rd10], %f3;
$L__BB0_2:
	ret;

}
	// .globl	_Z18matrixAddKernelRowPfPKfS1_i
.visible .entry _Z18matrixAddKernelRowPfPKfS1_i(
	.param .u64 .ptr .align 1 _Z18matrixAddKernelRowPfPKfS1_i_param_0,
	.param .u64 .ptr .align 1 _Z18matrixAddKernelRowPfPKfS1_i_param_1,
	.param .u64 .ptr .align 1 _Z18matrixAddKernelRowPfPKfS1_i_param_2,
	.param .u32 _Z18matrixAddKernelRowPfPKfS1_i_param_3
)
{
	.reg .pred 	%p<12>;
	.reg .b32 	%r<37>;
	.reg .b32 	%f<88>;
	.reg .b64 	%rd<26>;

	ld.param.u64 	%rd7, [_Z18matrixAddKernelRowPfPKfS1_i_param_0];
	ld.param.u64 	%rd8, [_Z18matrixAddKernelRowPfPKfS1_i_param_1];
	ld.param.u64 	%rd9, [_Z18matrixAddKernelRowPfPKfS1_i_param_2];
	ld.param.u32 	%r23, [_Z18matrixAddKernelRowPfPKfS1_i_param_3];
	cvta.to.global.u64 	%rd1, %rd7;
	cvta.to.global.u64 	%rd2, %rd9;
	cvta.to.global.u64 	%rd3, %rd8;
	mov.u32 	%r24, %ctaid.x;
	mov.u32 	%r25, %ntid.x;
	mov.u32 	%r26, %tid.x;
	mad.lo.s32 	%r1, %r24, %r25, %r26;
	setp.ge.s32 	%p1, %r1, %r23;
	setp.lt.s32 	%p2, %r23, 1;
	or.pred  	%p3, %p1, %p2;
	@%p3 bra 	$L__BB1_13;
	mul.lo.s32 	%r2, %r23, %r1;
	and.b32  	%r3, %r23, 15;
	setp.lt.u32 	%p4, %r23, 16;
	mov.b32 	%r33, 0;
	@%p4 bra 	$L__BB1_4;
	and.b32  	%r33, %r23, 2147483632;
	neg.s32 	%r31, %r33;
	add.s64 	%rd4, %rd3, 32;
	add.s64 	%rd5, %rd2, 32;
	add.s64 	%rd6, %rd1, 32;
	mov.u32 	%r30, %r2;
$L__BB1_3:
	.pragma "nounroll";
	mul.wide.s32 	%rd10, %r30, 4;
	add.s64 	%rd11, %rd4, %rd10;
	add.s64 	%rd12, %rd5, %rd10;
	add.s64 	%rd13, %rd6, %rd10;
	ld.global.f32 	%f1, [%rd11+-32];
	ld.global.f32 	%f2, [%rd12+-32];
	add.f32 	%f3, %f1, %f2;
	st.global.f32 	[%rd13+-32], %f3;
	ld.global.f32 	%f4, [%rd11+-28];
	ld.global.f32 	%f5, [%rd12+-28];
	add.f32 	%f6, %f4, %f5;
	st.global.f32 	[%rd13+-28], %f6;
	ld.global.f32 	%f7, [%rd11+-24];
	ld.global.f32 	%f8, [%rd12+-24];
	add.f32 	%f9, %f7, %f8;
	st.global.f32 	[%rd13+-24], %f9;
	ld.global.f32 	%f10, [%rd11+-20];
	ld.global.f32 	%f11, [%rd12+-20];
	add.f32 	%f12, %f10, %f11;
	st.global.f32 	[%rd13+-20], %f12;
	ld.global.f32 	%f13, [%rd11+-16];
	ld.global.f32 	%f14, [%rd12+-16];
	add.f32 	%f15, %f13, %f14;
	st.global.f32 	[%rd13+-16], %f15;
	ld.global.f32 	%f16, [%rd11+-12];
	ld.global.f32 	%f17, [%rd12+-12];
	add.f32 	%f18, %f16, %f17;
	st.global.f32 	[%rd13+-12], %f18;
	ld.global.f32 	%f19, [%rd11+-8];
	ld.global.f32 	%f20, [%rd12+-8];
	add.f32 	%f21, %f19, %f20;
	st.global.f32 	[%rd13+-8], %f21;
	ld.global.f32 	%f22, [%rd11+-4];
	ld.global.f32 	%f23, [%rd12+-4];
	add.f32 	%f24, %f22, %f23;
	st.global.f32 	[%rd13+-4], %f24;
	ld.global.f32 	%f25, [%rd11];
	ld.global.f32 	%f26, [%rd12];
	add.f32 	%f27, %f25, %f26;
	st.global.f32 	[%rd13], %f27;
	ld.global.f32 	%f28, [%rd11+4];
	ld.global.f32 	%f29, [%rd12+4];
	add.f32 	%f30, %f28, %f29;
	st.global.f32 	[%rd13+4], %f30;
	ld.global.f32 	%f31, [%rd11+8];
	ld.global.f32 	%f32, [%rd12+8];
	add.f32 	%f33, %f31, %f32;
	st.global.f32 	[%rd13+8], %f33;
	ld.global.f32 	%f34, [%rd11+12];
	ld.global.f32 	%f35, [%rd12+12];
	add.f32 	%f36, %f34, %f35;
	st.global.f32 	[%rd13+12], %f36;
	ld.global.f32 	%f37, [%rd11+16];
	ld.global.f32 	%f38, [%rd12+16];
	add.f32 	%f39, %f37, %f38;
	st.global.f32 	[%rd13+16], %f39;
	ld.global.f32 	%f40, [%rd11+20];
	ld.global.f32 	%f41, [%rd12+20];
	add.f32 	%f42, %f40, %f41;
	st.global.f32 	[%rd13+20], %f42;
	ld.global.f32 	%f43, [%rd11+24];
	ld.global.f32 	%f44, [%rd12+24];
	add.f32 	%f45, %f43, %f44;
	st.global.f32 	[%rd13+24], %f45;
	ld.global.f32 	%f46, [%rd11+28];
	ld.global.f32 	%f47, [%rd12+28];
	add.f32 	%f48, %f46, %f47;
	st.global.f32 	[%rd13+28], %f48;
	add.s32 	%r31, %r31, 16;
	add.s32 	%r30, %r30, 16;
	setp.ne.s32 	%p5, %r31, 0;
	@%p5 bra 	$L__BB1_3;
$L__BB1_4:
	setp.eq.s32 	%p6, %r3, 0;
	@%p6 bra 	$L__BB1_13;
	and.b32  	%r11, %r23, 7;
	setp.lt.u32 	%p7, %r3, 8;
	@%p7 bra 	$L__BB1_7;
	add.s32 	%r28, %r33, %r2;
	mul.wide.s32 	%rd14, %r28, 4;
	add.s64 	%rd15, %rd3, %rd14;
	ld.global.f32 	%f49, [%rd15];
	add.s64 	%rd16, %rd2, %rd14;
	ld.global.f32 	%f50, [%rd16];
	add.f32 	%f51, %f49, %f50;
	add.s64 	%rd17, %rd1, %rd14;
	st.global.f32 	[%rd17], %f51;
	ld.global.f32 	%f52, [%rd15+4];
	ld.global.f32 	%f53, [%rd16+4];
	add.f32 	%f54, %f52, %f53;
	st.global.f32 	[%rd17+4], %f54;
	ld.global.f32 	%f55, [%rd15+8];
	ld.global.f32 	%f56, [%rd16+8];
	add.f32 	%f57, %f55, %f56;
	st.global.f32 	[%rd17+8], %f57;
	ld.global.f32 	%f58, [%rd15+12];
	ld.global.f32 	%f59, [%rd16+12];
	add.f32 	%f60, %f58, %f59;
	st.global.f32 	[%rd17+12], %f60;
	ld.global.f32 	%f61, [%rd15+16];
	ld.global.f32 	%f62, [%rd16+16];
	add.f32 	%f63, %f61, %f62;
	st.global.f32 	[%rd17+16], %f63;
	ld.global.f32 	%f64, [%rd15+20];
	ld.global.f32 	%f65, [%rd16+20];
	add.f32 	%f66, %f64, %f65;
	st.global.f32 	[%rd17+20], %f66;
	ld.global.f32 	%f67, [%rd15+24];
	ld.global.f32 	%f68, [%rd16+24];
	add.f32 	%f69, %f67, %f68;
	st.global.f32 	[%rd17+24], %f69;
	ld.global.f32 	%f70, [%rd15+28];
	ld.global.f32 	%f71, [%rd16+28];
	add.f32 	%f72, %f70, %f71;
	st.global.f32 	[%rd17+28], %f72;
	add.s32 	%r33, %r33, 8;
$L__BB1_7:
	setp.eq.s32 	%p8, %r11, 0;
	@%p8 bra 	$L__BB1_13;
	and.b32  	%r14, %r23, 3;
	setp.lt.u32 	%p9, %r11, 4;
	@%p9 bra 	$L__BB1_10;
	add.s32 	%r29, %r33, %r2;
	mul.wide.s32 	%rd18, %r29, 4;
	add.s64 	%rd19, %rd3, %rd18;
	ld.global.f32 	%f73, [%rd19];
	add.s64 	%rd20, %rd2, %rd18;
	ld.global.f32 	%f74, [%rd20];
	add.f32 	%f75, %f73, %f74;
	add.s64 	%rd21, %rd1, %rd18;
	st.global.f32 	[%rd21], %f75;
	ld.global.f32 	%f76, [%rd19+4];
	ld.global.f32 	%f77, [%rd20+4];
	add.f32 	%f78, %f76, %f77;
	st.global.f32 	[%rd21+4], %f78;
	ld.global.f32 	%f79, [%rd19+8];
	ld.global.f32 	%f80, [%rd20+8];
	add.f32 	%f81, %f79, %f80;
	st.global.f32 	[%rd21+8], %f81;
	ld.global.f32 	%f82, [%rd19+12];
	ld.global.f32 	%f83, [%rd20+12];
	add.f32 	%f84, %f82, %f83;
	st.global.f32 	[%rd21+12], %f84;
	add.s32 	%r33, %r33, 4;
$L__BB1_10:
	setp.eq.s32 	%p10, %r14, 0;
	@%p10 bra 	$L__BB1_13;
	add.s32 	%r36, %r33, %r2;
	neg.s32 	%r35, %r14;
$L__BB1_12:
	.pragma "nounroll";
	mul.wide.s32 	%rd22, %r36, 4;
	add.s64 	%rd23, %rd1, %rd22;
	add.s64 	%rd24, %rd2, %rd22;
	add.s64 	%rd25, %rd3, %rd22;
	ld.global.f32 	%f85, [%rd25];
	ld.global.f32 	%f86, [%rd24];
	add.f32 	%f87, %f85, %f86;
	st.global.f32 	[%rd23], %f87;
	add.s32 	%r36, %r36, 1;
	add.s32 	%r35, %r35, 1;
	setp.ne.s32 	%p11, %r35, 0;
	@%p11 bra 	$L__BB1_12;
$L__BB1_13:
	ret;

}
	// .globl	_Z21matrixAddKernelColumnPfPKfS1_i
.visible .entry _Z21matrixAddKernelColumnPfPKfS1_i(
	.param .u64 .ptr .align 1 _Z21matrixAddKernelColumnPfPKfS1_i_param_0,
	.param .u64 .ptr .align 1 _Z21matrixAddKernelColumnPfPKfS1_i_param_1,
	.param .u64 .ptr .align 1 _Z21matrixAddKernelColumnPfPKfS1_i_param_2,
	.param .u32 _Z21matrixAddKernelColumnPfPKfS1_i_param_3
)
{
	.reg .pred 	%p<12>;
	.reg .b32 	%r<38>;
	.reg .b32 	%f<88>;
	.reg .b64 	%rd<101>;

	ld.param.u64 	%rd4, [_Z21matrixAddKernelColumnPfPKfS1_i_param_0];
	ld.param.u64 	%rd5, [_Z21matrixAddKernelColumnPfPKfS1_i_param_1];
	ld.param.u64 	%rd6, [_Z21matrixAddKernelColumnPfPKfS1_i_param_2];
	ld.param.u32 	%r23, [_Z21matrixAddKernelColumnPfPKfS1_i_param_3];
	cvta.to.global.u64 	%rd1, %rd4;
	cvta.to.global.u64 	%rd2, %rd6;
	cvta.to.global.u64 	%rd3, %rd5;
	mov.u32 	%r24, %ctaid.x;
	mov.u32 	%r25, %ntid.x;
	mov.u32 	%r26, %tid.x;
	mad.lo.s32 	%r1, %r24, %r25, %r26;
	setp.ge.s32 	%p1, %r1, %r23;
	setp.lt.s32 	%p2, %r23, 1;
	or.pred  	%p3, %p1, %p2;
	@%p3 bra 	$L__BB2_13;
	add.s32 	%r28, %r23, -1;
	and.b32  	%r2, %r23, 15;
	setp.lt.u32 	%p4, %r28, 15;
	mov.b32 	%r34, 0;
	@%p4 bra 	$L__BB2_4;
	and.b32  	%r34, %r23, 2147483632;
	neg.s32 	%r32, %r34;
	shl.b32 	%r5, %r23, 4;
	mul.wide.u32 	%rd11, %r23, 4;
	mov.u32 	%r31, %r1;
$L__BB2_3:
	.pragma "nounroll";
	mul.wide.s32 	%rd7, %r31, 4;
	add.s64 	%rd8, %rd3, %rd7;
	ld.global.f32 	%f1, [%rd8];
	add.s64 	%rd9, %rd2, %rd7;
	ld.global.f32 	%f2, [%rd9];
	add.f32 	%f3, %f1, %f2;
	add.s64 	%rd10, %rd1, %rd7;
	st.global.f32 	[%rd10], %f3;
	add.s64 	%rd12, %rd8, %rd11;
	ld.global.f32 	%f4, [%rd12];
	add.s64 	%rd13, %rd9, %rd11;
	ld.global.f32 	%f5, [%rd13];
	add.f32 	%f6, %f4, %f5;
	add.s64 	%rd14, %rd10, %rd11;
	st.global.f32 	[%rd14], %f6;
	add.s64 	%rd15, %rd12, %rd11;
	ld.global.f32 	%f7, [%rd15];
	add.s64 	%rd16, %rd13, %rd11;
	ld.global.f32 	%f8, [%rd16];
	add.f32 	%f9, %f7, %f8;
	add.s64 	%rd17, %rd14, %rd11;
	st.global.f32 	[%rd17], %f9;
	add.s64 	%rd18, %rd15, %rd11;
	ld.global.f32 	%f10, [%rd18];
	add.s64 	%rd19, %rd16, %rd11;
	ld.global.f32 	%f11, [%rd19];
	add.f32 	%f12, %f10, %f11;
	add.s64 	%rd20, %rd17, %rd11;
	st.global.f32 	[%rd20], %f12;
	add.s64 	%rd21, %rd18, %rd11;
	ld.global.f32 	%f13, [%rd21];
	add.s64 	%rd22, %rd19, %rd11;
	ld.global.f32 	%f14, [%rd22];
	add.f32 	%f15, %f13, %f14;
	add.s64 	%rd23, %rd20, %rd11;
	st.global.f32 	[%rd23], %f15;
	add.s64 	%rd24, %rd21, %rd11;
	ld.global.f32 	%f16, [%rd24];
	add.s64 	%rd25, %rd22, %rd11;
	ld.global.f32 	%f17, [%rd25];
	add.f32 	%f18, %f16, %f17;
	add.s64 	%rd26, %rd23, %rd11;
	st.global.f32 	[%rd26], %f18;
	add.s64 	%rd27, %rd24, %rd11;
	ld.global.f32 	%f19, [%rd27];
	add.s64 	%rd28, %rd25, %rd11;
	ld.global.f32 	%f20, [%rd28];
	add.f32 	%f21, %f19, %f20;
	add.s64 	%rd29, %rd26, %rd11;
	st.global.f32 	[%rd29], %f21;
	add.s64 	%rd30, %rd27, %rd11;
	ld.global.f32 	%f22, [%rd30];
	add.s64 	%rd31, %rd28, %rd11;
	ld.global.f32 	%f23, [%rd31];
	add.f32 	%f24, %f22, %f23;
	add.s64 	%rd32, %rd29, %rd11;
	st.global.f32 	[%rd32], %f24;
	add.s64 	%rd33, %rd30, %rd11;
	ld.global.f32 	%f25, [%rd33];
	add.s64 	%rd34, %rd31, %rd11;
	ld.global.f32 	%f26, [%rd34];
	add.f32 	%f27, %f25, %f26;
	add.s64 	%rd35, %rd32, %rd11;
	st.global.f32 	[%rd35], %f27;
	add.s64 	%rd36, %rd33, %rd11;
	ld.global.f32 	%f28, [%rd36];
	add.s64 	%rd37, %rd34, %rd11;
	ld.global.f32 	%f29, [%rd37];
	add.f32 	%f30, %f28, %f29;
	add.s64 	%rd38, %rd35, %rd11;
	st.global.f32 	[%rd38], %f30;
	add.s64 	%rd39, %rd36, %rd11;
	ld.global.f32 	%f31, [%rd39];
	add.s64 	%rd40, %rd37, %rd11;
	ld.global.f32 	%f32, [%rd40];
	add.f32 	%f33, %f31, %f32;
	add.s64 	%rd41, %rd38, %rd11;
	st.global.f32 	[%rd41], %f33;
	add.s64 	%rd42, %rd39, %rd11;
	ld.global.f32 	%f34, [%rd42];
	add.s64 	%rd43, %rd40, %rd11;
	ld.global.f32 	%f35, [%rd43];
	add.f32 	%f36, %f34, %f35;
	add.s64 	%rd44, %rd41, %rd11;
	st.global.f32 	[%rd44], %f36;
	add.s64 	%rd45, %rd42, %rd11;
	ld.global.f32 	%f37, [%rd45];
	add.s64 	%rd46, %rd43, %rd11;
	ld.global.f32 	%f38, [%rd46];
	add.f32 	%f39, %f37, %f38;
	add.s64 	%rd47, %rd44, %rd11;
	st.global.f32 	[%rd47], %f39;
	add.s64 	%rd48, %rd45, %rd11;
	ld.global.f32 	%f40, [%rd48];
	add.s64 	%rd49, %rd46, %rd11;
	ld.global.f32 	%f41, [%rd49];
	add.f32 	%f42, %f40, %f41;
	add.s64 	%rd50, %rd47, %rd11;
	st.global.f32 	[%rd50], %f42;
	add.s64 	%rd51, %rd48, %rd11;
	ld.global.f32 	%f43, [%rd51];
	add.s64 	%rd52, %rd49, %rd11;
	ld.global.f32 	%f44, [%rd52];
	add.f32 	%f45, %f43, %f44;
	add.s64 	%rd53, %rd50, %rd11;
	st.global.f32 	[%rd53], %f45;
	add.s64 	%rd54, %rd51, %rd11;
	ld.global.f32 	%f46, [%rd54];
	add.s64 	%rd55, %rd52, %rd11;
	ld.global.f32 	%f47, [%rd55];
	add.f32 	%f48, %f46, %f47;
	add.s64 	%rd56, %rd53, %rd11;
	st.global.f32 	[%rd56], %f48;
	add.s32 	%r32, %r32, 16;
	add.s32 	%r31, %r31, %r5;
	setp.ne.s32 	%p5, %r32, 0;
	@%p5 bra 	$L__BB2_3;
$L__BB2_4:
	setp.eq.s32 	%p6, %r2, 0;
	@%p6 bra 	$L__BB2_13;
	and.b32  	%r11, %r23, 7;
	setp.lt.u32 	%p7, %r2, 8;
	@%p7 bra 	$L__BB2_7;
	mad.lo.s32 	%r29, %r34, %r23, %r1;
	mul.wide.s32 	%rd57, %r29, 4;
	add.s64 	%rd58, %rd3, %rd57;
	ld.global.f32 	%f49, [%rd58];
	add.s64 	%rd59, %rd2, %rd57;
	ld.global.f32 	%f50, [%rd59];
	add.f32 	%f51, %f49, %f50;
	add.s64 	%rd60, %rd1, %rd57;
	st.global.f32 	[%rd60], %f51;
	mul.wide.u32 	%rd61, %r23, 4;
	add.s64 	%rd62, %rd58, %rd61;
	ld.global.f32 	%f52, [%rd62];
	add.s64 	%rd63, %rd59, %rd61;
	ld.global.f32 	%f53, [%rd63];
	add.f32 	%f54, %f52, %f53;
	add.s64 	%rd64, %rd60, %rd61;
	st.global.f32 	[%rd64], %f54;
	add.s64 	%rd65, %rd62, %rd61;
	ld.global.f32 	%f55, [%rd65];
	add.s64 	%rd66, %rd63, %rd61;
	ld.global.f32 	%f56, [%rd66];
	add.f32 	%f57, %f55, %f56;
	add.s64 	%rd67, %rd64, %rd61;
	st.global.f32 	[%rd67], %f57;
	add.s64 	%rd68, %rd65, %rd61;
	ld.global.f32 	%f58, [%rd68];
	add.s64 	%rd69, %rd66, %rd61;
	ld.global.f32 	%f59, [%rd69];
	add.f32 	%f60, %f58, %f59;
	add.s64 	%rd70, %rd67, %rd61;
	st.global.f32 	[%rd70], %f60;
	add.s64 	%rd71, %rd68, %rd61;
	ld.global.f32 	%f61, [%rd71];
	add.s64 	%rd72, %rd69, %rd61;
	ld.global.f32 	%f62, [%rd72];
	add.f32 	%f63, %f61, %f62;
	add.s64 	%rd73, %rd70, %rd61;
	st.global.f32 	[%rd73], %f63;
	add.s64 	%rd74, %rd71, %rd61;
	ld.global.f32 	%f64, [%rd74];
	add.s64 	%rd75, %rd72, %rd61;
	ld.global.f32 	%f65, [%rd75];
	add.f32 	%f66, %f64, %f65;
	add.s64 	%rd76, %rd73, %rd61;
	st.global.f32 	[%rd76], %f66;
	add.s64 	%rd77, %rd74, %rd61;
	ld.global.f32 	%f67, [%rd77];
	add.s64 	%rd78, %rd75, %rd61;
	ld.global.f32 	%f68, [%rd78];
	add.f32 	%f69, %f67, %f68;
	add.s64 	%rd79, %rd76, %rd61;
	st.global.f32 	[%rd79], %f69;
	add.s64 	%rd80, %rd77, %rd61;
	ld.global.f32 	%f70, [%rd80];
	add.s64 	%rd81, %rd78, %rd61;
	ld.global.f32 	%f71, [%rd81];
	add.f32 	%f72, %f70, %f71;
	add.s64 	%rd82, %rd79, %rd61;
	st.global.f32 	[%rd82], %f72;
	add.s32 	%r34, %r34, 8;
$L__BB2_7:
	setp.eq.s32 	%p8, %r11, 0;
	@%p8 bra 	$L__BB2_13;
	and.b32  	%r14, %r23, 3;
	setp.lt.u32 	%p9, %r11, 4;
	@%p9 bra 	$L__BB2_10;
	mad.lo.s32 	%r30, %r34, %r23, %r1;
	mul.wide.s32 	%rd83, %r30, 4;
	add.s64 	%rd84, %rd3, %rd83;
	ld.global.f32 	%f73, [%rd84];
	add.s64 	%rd85, %rd2, %rd83;
	ld.global.f32 	%f74, [%rd85];
	add.f32 	%f75, %f73, %f74;
	add.s64 	%rd86, %rd1, %rd83;
	st.global.f32 	[%rd86], %f75;
	mul.wide.u32 	%rd87, %r23, 4;
	add.s64 	%rd88, %rd84, %rd87;
	ld.global.f32 	%f76, [%rd88];
	add.s64 	%rd89, %rd85, %rd87;
	ld.global.f32 	%f77, [%rd89];
	add.f32 	%f78, %f76, %f77;
	add.s64 	%rd90, %rd86, %rd87;
	st.global.f32 	[%rd90], %f78;
	add.s64 	%rd91, %rd88, %rd87;
	ld.global.f32 	%f79, [%rd91];
	add.s64 	%rd92, %rd89, %rd87;
	ld.global.f32 	%f80, [%rd92];
	add.f32 	%f81, %f79, %f80;
	add.s64 	%rd93, %rd90, %rd87;
	st.global.f32 	[%rd93], %f81;
	add.s64 	%rd94, %rd91, %rd87;
	ld.global.f32 	%f82, [%rd94];
	add.s64 	%rd95, %rd92, %rd87;
	ld.global.f32 	%f83, [%rd95];
	add.f32 	%f84, %f82, %f83;
	add.s64 	%rd96, %rd93, %rd87;
	st.global.f32 	[%rd96], %f84;
	add.s32 	%r34, %r34, 4;
$L__BB2_10:
	setp.eq.s32 	%p10, %r14, 0;
	@%p10 bra 	$L__BB2_13;
	mad.lo.s32 	%r37, %r34, %r23, %r1;
	neg.s32 	%r36, %r14;
$L__BB2_12:
	.pragma "nounroll";
	mul.wide.s32 	%rd97, %r37, 4;
	add.s64 	%rd98, %rd1, %rd97;
	add.s64 	%rd99, %rd2, %rd97;
	add.s64 	%rd100, %rd3, %rd97;
	ld.global.f32 	%f85, [%rd100];
	ld.global.f32 	%f86, [%rd99];
	add.f32 	%f87, %f85, %f86;
	st.global.f32 	[%rd98], %f87;
	add.s32 	%r37, %r37, %r23;
	add.s32 	%r36, %r36, 1;
	setp.ne.s32 	%p11, %r36, 0;
	@%p11 bra 	$L__BB2_12;
$L__BB2_13:
	ret;

}


// ===== COMPILED SASS (sm_100) =====

	.target	sm_100

	.elftype	@"ET_EXEC"


//--------------------- .note.nv.tkinfo           --------------------------
	.section	.note.nv.tkinfo,"",@"SHT_NOTE"
	.sectionflags	@"SHF_NOTE_NV_TKINFO"
	.tkinfo
        /*0018*/ 	.word	0x00000002
        /*0030*/ 	.string	""
        /*0030*/ 	.string	"ptxas"
        /*0030*/ 	.string	"Cuda compilation tools, release 13.0, V13.0.88"
        /*0030*/ 	.string	"Build cuda_13.0.r13.0/compiler.36424714_0"
        /*0030*/ 	.string	"-arch sm_100 -m 64 "



//--------------------- .note.nv.cuinfo           --------------------------
	.section	.note.nv.cuinfo,"",@"SHT_NOTE"
	.sectionflags	@"SHF_NOTE_NV_CUINFO"
        /*0018*/ 	.short	0x0002
        /*001a*/ 	.short	0x0064
        /*001c*/ 	.short	0x0082
	.zero		2


//--------------------- .nv.info                  --------------------------
	.section	.nv.info,"",@"SHT_CUDA_INFO"
	.align	4


	//----- nvinfo : EIATTR_REGCOUNT
	.align		4
        /*0000*/ 	.byte	0x04, 0x2f
        /*0002*/ 	.short	(.L_1 - .L_0)
	.align		4
.L_0:
        /*0004*/ 	.word	index@(_Z22matrixAddKernelElementPfPKfS1_i)
        /*0008*/ 	.word	0x0000000c


	//----- nvinfo : EIATTR_FRAME_SIZE
	.align		4
.L_1:
        /*000c*/ 	.byte	0x04, 0x11
        /*000e*/ 	.short	(.L_3 - .L_2)
	.align		4
.L_2:
        /*0010*/ 	.word	index@(_Z22matrixAddKernelElementPfPKfS1_i)
        /*0014*/ 	.word	0x00000000


	//----- nvinfo : EIATTR_REGCOUNT
	.align		4
.L_3:
        /*0018*/ 	.byte	0x04, 0x2f
        /*001a*/ 	.short	(.L_5 - .L_4)
	.align		4
.L_4:
        /*001c*/ 	.word	index@(_Z18matrixAddKernelRowPfPKfS1_i)
        /*0020*/ 	.word	0x00000016


	//----- nvinfo : EIATTR_FRAME_SIZE
	.align		4
.L_5:
        /*0024*/ 	.byte	0x04, 0x11
        /*0026*/ 	.short	(.L_7 - .L_6)
	.align		4
.L_6:
        /*0028*/ 	.word	index@(_Z18matrixAddKernelRowPfPKfS1_i)
        /*002c*/ 	.word	0x00000000


	//----- nvinfo : EIATTR_REGCOUNT
	.align		4
.L_7:
        /*0030*/ 	.byte	0x04, 0x2f
        /*0032*/ 	.short	(.L_9 - .L_8)
	.align		4
.L_8:
        /*0034*/ 	.word	index@(_Z21matrixAddKernelColumnPfPKfS1_i)
        /*0038*/ 	.word	0x0000001c


	//----- nvinfo : EIATTR_FRAME_SIZE
	.align		4
.L_9:
        /*003c*/ 	.byte	0x04, 0x11
        /*003e*/ 	.short	(.L_11 - .L_10)
	.align		4
.L_10:
        /*0040*/ 	.word	index@(_Z21matrixAddKernelColumnPfPKfS1_i)
        /*0044*/ 	.word	0x00000000


	//----- nvinfo : EIATTR_MIN_STACK_SIZE
	.align		4
.L_11:
        /*0048*/ 	.byte	0x04, 0x12
        /*004a*/ 	.short	(.L_13 - .L_12)
	.align		4
.L_12:
        /*004c*/ 	.word	index@(_Z21matrixAddKernelColumnPfPKfS1_i)
        /*0050*/ 	.word	0x00000000


	//----- nvinfo : EIATTR_MIN_STACK_SIZE
	.align		4
.L_13:
        /*0054*/ 	.byte	0x04, 0x12
        /*0056*/ 	.short	(.L_15 - .L_14)
	.align		4
.L_14:
        /*0058*/ 	.word	index@(_Z18matrixAddKernelRowPfPKfS1_i)
        /*005c*/ 	.word	0x00000000


	//----- nvinfo : EIATTR_MIN_STACK_SIZE
	.align		4
.L_15:
        /*0060*/ 	.byte	0x04, 0x12
        /*0062*/ 	.short	(.L_17 - .L_16)
	.align		4
.L_16:
        /*0064*/ 	.word	index@(_Z22matrixAddKernelElementPfPKfS1_i)
        /*0068*/ 	.word	0x00000000
.L_17:


//--------------------- .nv.compat                --------------------------
	.section	.nv.compat,"",@"SHT_CUDA_COMPAT_INFO"
	.align	4
        /*0000*/ 	.byte	0x02, 0x09, 0x00, 0x00, 0x02, 0x02, 0x01, 0x00, 0x02, 0x05, 0x05, 0x00, 0x03, 0x07, 0x01, 0x01
        /*0010*/ 	.byte	0x02, 0x03, 0x00, 0x00, 0x02, 0x06, 0x01, 0x00, 0x04, 0x0b, 0x08, 0x00, 0x09, 0x00, 0x00, 0x00
        /*0020*/ 	.byte	0x00, 0x00, 0x00, 0x00


//--------------------- .nv.info._Z21matrixAddKernelColumnPfPKfS1_i --------------------------
	.section	.nv.info._Z21matrixAddKernelColumnPfPKfS1_i,"",@"SHT_CUDA_INFO"
	.sectionflags	@""
	.align	4


	//----- nvinfo : EIATTR_CUDA_API_VERSION
	.align		4
        /*0000*/ 	.byte	0x04, 0x37
        /*0002*/ 	.short	(.L_19 - .L_18)
.L_18:
        /*0004*/ 	.word	0x00000082


	//----- nvinfo : EIATTR_KPARAM_INFO
	.align		4
.L_19:
        /*0008*/ 	.byte	0x04, 0x17
        /*000a*/ 	.short	(.L_21 - .L_20)
.L_20:
        /*000c*/ 	.word	0x00000000
        /*0010*/ 	.short	0x0003
        /*0012*/ 	.short	0x0018
        /*0014*/ 	.byte	0x00, 0xf0, 0x11, 0x00


	//----- nvinfo : EIATTR_KPARAM_INFO
	.align		4
.L_21:
        /*0018*/ 	.byte	0x04, 0x17
        /*001a*/ 	.short	(.L_23 - .L_22)
.L_22:
        /*001c*/ 	.word	0x00000000
        /*0020*/ 	.short	0x0002
        /*0022*/ 	.short	0x0010
        /*0024*/ 	.byte	0x00, 0xf5, 0x21, 0x00


	//----- nvinfo : EIATTR_KPARAM_INFO
	.align		4
.L_23:
        /*0028*/ 	.byte	0x04, 0x17
        /*002a*/ 	.short	(.L_25 - .L_24)
.L_24:
        /*002c*/ 	.word	0x00000000
        /*0030*/ 	.short	0x0001
        /*0032*/ 	.short	0x0008
        /*0034*/ 	.byte	0x00, 0xf5, 0x21, 0x00


	//----- nvinfo : EIATTR_KPARAM_INFO
	.align		4
.L_25:
        /*0038*/ 	.byte	0x04, 0x17
        /*003a*/ 	.short	(.L_27 - .L_26)
.L_26:
        /*003c*/ 	.word	0x00000000
        /*0040*/ 	.short	0x0000
        /*0042*/ 	.short	0x0000
        /*0044*/ 	.byte	0x00, 0xf5, 0x21, 0x00


	//----- nvinfo : EIATTR_SPARSE_MMA_MASK
	.align		4
.L_27:
        /*0048*/ 	.byte	0x03, 0x50
        /*004a*/ 	.short	0x0000


	//----- nvinfo : EIATTR_MAXREG_COUNT
	.align		4
        /*004c*/ 	.byte	0x03, 0x1b
        /*004e*/ 	.short	0x00ff


	//----- nvinfo : EIATTR_MERCURY_ISA_VERSION
	.align		4
        /*0050*/ 	.byte	0x03, 0x5f
        /*0052*/ 	.short	0x0101


	//----- nvinfo : EIATTR_VRC_CTA_INIT_COUNT
	.align		4
        /*0054*/ 	.byte	0x02, 0x4a
	.zero		1
	.zero		1


	//----- nvinfo : EIATTR_EXIT_INSTR_OFFSETS
	.align		4
        /*0058*/ 	.byte	0x04, 0x1c
        /*005a*/ 	.short	(.L_29 - .L_28)


	//   ....[0]....
.L_28:
        /*005c*/ 	.word	0x00000080


	//   ....[1]....
        /*0060*/ 	.word	0x000008a0


	//   ....[2]....
        /*0064*/ 	.word	0x00000cc0


	//   ....[3]....
        /*0068*/ 	.word	0x00000f20


	//   ....[4]....
        /*006c*/ 	.word	0x00001030


	//----- nvinfo : EIATTR_CBANK_PARAM_SIZE
	.align		4
.L_29:
        /*0070*/ 	.byte	0x03, 0x19
        /*0072*/ 	.short	0x001c


	//----- nvinfo : EIATTR_PARAM_CBANK
	.align		4
        /*0074*/ 	.byte	0x04, 0x0a
        /*0076*/ 	.short	(.L_31 - .L_30)
	.align		4
.L_30:
        /*0078*/ 	.word	index@(.nv.constant0._Z21matrixAddKernelColumnPfPKfS1_i)
        /*007c*/ 	.short	0x0380
        /*007e*/ 	.short	0x001c


	//----- nvinfo : EIATTR_SW_WAR
	.align		4
.L_31:
        /*0080*/ 	.byte	0x04, 0x36
        /*0082*/ 	.short	(.L_33 - .L_32)
.L_32:
        /*0084*/ 	.word	0x00000008
.L_33:


//--------------------- .nv.info._Z18matrixAddKernelRowPfPKfS1_i --------------------------
	.section	.nv.info._Z18matrixAddKernelRowPfPKfS1_i,"",@"SHT_CUDA_INFO"
	.sectionflags	@""
	.align	4


	//----- nvinfo : EIATTR_CUDA_API_VERSION
	.align		4
        /*0000*/ 	.byte	0x04, 0x37
        /*0002*/ 	.short	(.L_35 - .L_34)
.L_34:
        /*0004*/ 	.word	0x00000082


	//----- nvinfo : EIATTR_KPARAM_INFO
	.align		4
.L_35:
        /*0008*/ 	.byte	0x04, 0x17
        /*000a*/ 	.short	(.L_37 - .L_36)
.L_36:
        /*000c*/ 	.word	0x00000000
        /*0010*/ 	.short	0x0003
        /*0012*/ 	.short	0x0018
        /*0014*/ 	.byte	0x00, 0xf0, 0x11, 0x00


	//----- nvinfo : EIATTR_KPARAM_INFO
	.align		4
.L_37:
        /*0018*/ 	.byte	0x04, 0x17
        /*001a*/ 	.short	(.L_39 - .L_38)
.L_38:
        /*001c*/ 	.word	0x00000000
        /*0020*/ 	.short	0x0002
        /*0022*/ 	.short	0x0010
        /*0024*/ 	.byte	0x00, 0xf5, 0x21, 0x00


	//----- nvinfo : EIATTR_KPARAM_INFO
	.align		4
.L_39:
        /*0028*/ 	.byte	0x04, 0x17
        /*002a*/ 	.short	(.L_41 - .L_40)
.L_40:
        /*002c*/ 	.word	0x00000000
        /*0030*/ 	.short	0x0001
        /*0032*/ 	.short	0x0008
        /*0034*/ 	.byte	0x00, 0xf5, 0x21, 0x00


	//----- nvinfo : EIATTR_KPARAM_INFO
	.align		4
.L_41:
        /*0038*/ 	.byte	0x04, 0x17
        /*003a*/ 	.short	(.L_43 - .L_42)
.L_42:
        /*003c*/ 	.word	0x00000000
        /*0040*/ 	.short	0x0000
        /*0042*/ 	.short	0x0000
        /*0044*/ 	.byte	0x00, 0xf5, 0x21, 0x00


	//----- nvinfo : EIATTR_SPARSE_MMA_MASK
	.align		4
.L_43:
        /*0048*/ 	.byte	0x03, 0x50
        /*004a*/ 	.short	0x0000


	//----- nvinfo : EIATTR_MAXREG_COUNT
	.align		4
        /*004c*/ 	.byte	0x03, 0x1b
        /*004e*/ 	.short	0x00ff


	//----- nvinfo : EIATTR_MERCURY_ISA_VERSION
	.align		4
        /*0050*/ 	.byte	0x03, 0x5f
        /*0052*/ 	.short	0x0101


	//----- nvinfo : EIATTR_VRC_CTA_INIT_COUNT
	.align		4
        /*0054*/ 	.byte	0x02, 0x4a
	.zero		1
	.zero		1


	//----- nvinfo : EIATTR_EXIT_INSTR_OFFSETS
	.align		4
        /*0058*/ 	.byte	0x04, 0x1c
        /*005a*/ 	.short	(.L_45 - .L_44)


	//   ....[0]....
.L_44:
        /*005c*/ 	.word	0x00000080


	//   ....[1]....
        /*0060*/ 	.word	0x00000680


	//   ....[2]....
        /*0064*/ 	.word	0x00000950


	//   ....[3]....
        /*0068*/ 	.word	0x00000b20


	//   ....[4]....
        /*006c*/ 	.word	0x00000c30


	//----- nvinfo : EIATTR_CBANK_PARAM_SIZE
	.align		4
.L_45:
        /*0070*/ 	.byte	0x03, 0x19
        /*0072*/ 	.short	0x001c


	//----- nvinfo : EIATTR_PARAM_CBANK
	.align		4
        /*0074*/ 	.byte	0x04, 0x0a
        /*0076*/ 	.short	(.L_47 - .L_46)
	.align		4
.L_46:
        /*0078*/ 	.word	index@(.nv.constant0._Z18matrixAddKernelRowPfPKfS1_i)
        /*007c*/ 	.short	0x0380
        /*007e*/ 	.short	0x001c


	//----- nvinfo : EIATTR_SW_WAR
	.align		4
.L_47:
        /*0080*/ 	.byte	0x04, 0x36
        /*0082*/ 	.short	(.L_49 - .L_48)
.L_48:
        /*0084*/ 	.word	0x00000008
.L_49:


//--------------------- .nv.info._Z22matrixAddKernelElementPfPKfS1_i --------------------------
	.section	.nv.info._Z22matrixAddKernelElementPfPKfS1_i,"",@"SHT_CUDA_INFO"
	.sectionflags	@""
	.align	4


	//----- nvinfo : EIATTR_CUDA_API_VERSION
	.align		4
        /*0000*/ 	.byte	0x04, 0x37
        /*0002*/ 	.short	(.L_51 - .L_50)
.L_50:
        /*0004*/ 	.word	0x00000082


	//----- nvinfo : EIATTR_KPARAM_INFO
	.align		4
.L_51:
        /*0008*/ 	.byte	0x04, 0x17
        /*000a*/ 	.short	(.L_53 - .L_52)
.L_52:
        /*000c*/ 	.word	0x00000000
        /*0010*/ 	.short	0x0003
        /*0012*/ 	.short	0x0018
        /*0014*/ 	.byte	0x00, 0xf0, 0x11, 0x00


	//----- nvinfo : EIATTR_KPARAM_INFO
	.align		4
.L_53:
        /*0018*/ 	.byte	0x04, 0x17
        /*001a*/ 	.short	(.L_55 - .L_54)
.L_54:
        /*001c*/ 	.word	0x00000000
        /*0020*/ 	.short	0x0002
        /*0022*/ 	.short	0x0010
        /*0024*/ 	.byte	0x00, 0xf5, 0x21, 0x00


	//----- nvinfo : EIATTR_KPARAM_INFO
	.align		4
.L_55:
        /*0028*/ 	.byte	0x04, 0x17
        /*002a*/ 	.short	(.L_57 - .L_56)
.L_56:
        /*002c*/ 	.word	0x00000000
        /*0030*/ 	.short	0x0001
        /*0032*/ 	.short	0x0008
        /*0034*/ 	.byte	0x00, 0xf5, 0x21, 0x00


	//----- nvinfo : EIATTR_KPARAM_INFO
	.align		4
.L_57:
        /*0038*/ 	.byte	0x04, 0x17
        /*003a*/ 	.short	(.L_59 - .L_58)
.L_58:
        /*003c*/ 	.word	0x00000000
        /*0040*/ 	.short	0x0000
        /*0042*/ 	.short	0x0000
        /*0044*/ 	.byte	0x00, 0xf5, 0x21, 0x00


	//----- nvinfo : EIATTR_SPARSE_MMA_MASK
	.align		4
.L_59:
        /*0048*/ 	.byte	0x03, 0x50
        /*004a*/ 	.short	0x0000


	//----- nvinfo : EIATTR_MAXREG_COUNT
	.align		4
        /*004c*/ 	.byte	0x03, 0x1b
        /*004e*/ 	.short	0x00ff


	//----- nvinfo : EIATTR_MERCURY_ISA_VERSION
	.align		4
        /*0050*/ 	.byte	0x03, 0x5f
        /*0052*/ 	.short	0x0101


	//----- nvinfo : EIATTR_VRC_CTA_INIT_COUNT
	.align		4
        /*0054*/ 	.byte	0x02, 0x4a
	.zero		1
	.zero		1


	//----- nvinfo : EIATTR_EXIT_INSTR_OFFSETS
	.align		4
        /*0058*/ 	.byte	0x04, 0x1c
        /*005a*/ 	.short	(.L_61 - .L_60)


	//   ....[0]....
.L_60:
        /*005c*/ 	.word	0x000000c0


	//   ....[1]....
        /*0060*/ 	.word	0x00000190


	//----- nvinfo : EIATTR_CBANK_PARAM_SIZE
	.align		4
.L_61:
        /*0064*/ 	.byte	0x03, 0x19
        /*0066*/ 	.short	0x001c


	//----- nvinfo : EIATTR_PARAM_CBANK
	.align		4
        /*0068*/ 	.byte	0x04, 0x0a
        /*006a*/ 	.short	(.L_63 - .L_62)
	.align		4
.L_62:
        /*006c*/ 	.word	index@(.nv.constant0._Z22matrixAddKernelElementPfPKfS1_i)
        /*0070*/ 	.short	0x0380
        /*0072*/ 	.short	0x001c


	//----- nvinfo : EIATTR_SW_WAR
	.align		4
.L_63:
        /*0074*/ 	.byte	0x04, 0x36
        /*0076*/ 	.short	(.L_65 - .L_64)
.L_64:
        /*0078*/ 	.word	0x00000008
.L_65:


//--------------------- .nv.callgraph             --------------------------
	.section	.nv.callgraph,"",@"SHT_CUDA_CALLGRAPH"
	.align	4
	.sectionentsize	8
	.align		4
        /*0000*/ 	.word	0x00000000
	.align		4
        /*0004*/ 	.word	0xffffffff
	.align		4
        /*0008*/ 	.word	0x00000000
	.align		4
        /*000c*/ 	.word	0xfffffffe
	.align		4
        /*0010*/ 	.word	0x00000000
	.align		4
        /*0014*/ 	.word	0xfffffffd
	.align		4
        /*0018*/ 	.word	0x00000000
	.align		4
        /*001c*/ 	.word	0xfffffffc


//--------------------- .text._Z21matrixAddKernelColumnPfPKfS1_i --------------------------
	.section	.text._Z21matrixAddKernelColumnPfPKfS1_i,"ax",@progbits
	.align	128
        .global         _Z21matrixAddKernelColumnPfPKfS1_i
        .type           _Z21matrixAddKernelColumnPfPKfS1_i,@function
        .size           _Z21matrixAddKernelColumnPfPKfS1_i,(.L_x_13 - _Z21matrixAddKernelColumnPfPKfS1_i)
        .other          _Z21matrixAddKernelColumnPfPKfS1_i,@"STO_CUDA_ENTRY STV_DEFAULT"
_Z21matrixAddKernelColumnPfPKfS1_i:
.text._Z21matrixAddKernelColumnPfPKfS1_i:
[----:B------:R-:W-:Y:S01]  /*0000*/  LDC R1, c[0x0][0x37c] ;  /* 0x0000df00ff017b82 */ /* 0x000fe20000000800 */
[----:B------:R-:W0:Y:S07]  /*0010*/  S2R R2, SR_TID.X ;  /* 0x0000000000027919 */ /* 0x000e2e0000002100 */
[----:B------:R-:W0:Y:S08]  /*0020*/  S2UR UR4, SR_CTAID.X ;  /* 0x00000000000479c3 */ /* 0x000e300000002500 */
[----:B------:R-:W0:Y:S08]  /*0030*/  LDC R3, c[0x0][0x360] ;  /* 0x0000d800ff037b82 */ /* 0x000e300000000800 */
[----:B------:R-:W1:Y:S01]  /*0040*/  LDC R0, c[0x0][0x398] ;  /* 0x0000e600ff007b82 */ /* 0x000e620000000800 */
[----:B0-----:R-:W-:Y:S01]  /*0050*/  IMAD R3, R3, UR4, R2 ;  /* 0x0000000403037c24 */ /* 0x001fe2000f8e0202 */
[----:B-1----:R-:W-:-:S04]  /*0060*/  ISETP.GE.AND P0, PT, R0, 0x1, PT ;  /* 0x000000010000780c */ /* 0x002fc80003f06270 */
[----:B------:R-:W-:-:S13]  /*0070*/  ISETP.GE.OR P0, PT, R3, R0, !P0 ;  /* 0x000000000300720c */ /* 0x000fda0004706670 */
[----:B------:R-:W-:Y:S05]  /*0080*/  @P0 EXIT ;  /* 0x000000000000094d */ /* 0x000fea0003800000 */
[C---:B------:R-:W-:Y:S01]  /*0090*/  IADD3 R2, PT, PT, R0.reuse, -0x1, RZ ;  /* 0xffffffff00027810 */ /* 0x040fe20007ffe0ff */
[----:B------:R-:W0:Y:S01]  /*00a0*/  LDCU.64 UR4, c[0x0][0x358] ;  /* 0x00006b00ff0477ac */ /* 0x000e220008000a00 */
[----:B------:R-:W-:Y:S02]  /*00b0*/  LOP3.LUT R20, R0, 0xf, RZ, 0xc0, !PT ;  /* 0x0000000f00147812 */ /* 0x000fe400078ec0ff */
[----:B------:R-:W-:Y:S01]  /*00c0*/  ISETP.GE.U32.AND P1, PT, R2, 0xf, PT ;  /* 0x0000000f0200780c */ /* 0x000fe20003f26070 */
[----:B------:R-:W-:Y:S01]  /*00d0*/  HFMA2 R2, -RZ, RZ, 0, 0 ;  /* 0x00000000ff027431 */ /* 0x000fe200000001ff */
[----:B------:R-:W-:-:S11]  /*00e0*/  ISETP.NE.AND P0, PT, R20, RZ, PT ;  /* 0x000000ff1400720c */ /* 0x000fd60003f05270 */
[----:B------:R-:W-:Y:S05]  /*00f0*/  @!P1 BRA `(.L_x_0) ;  /* 0x0000000400e89947 */ /* 0x000fea0003800000 */
[----:B------:R-:W-:Y:S02]  /*0100*/  LOP3.LUT R2, R0, 0x7ffffff0, RZ, 0xc0, !PT ;  /* 0x7ffffff000027812 */ /* 0x000fe400078ec0ff */
[----:B------:R-:W-:Y:S02]  /*0110*/  MOV R5, R3 ;  /* 0x0000000300057202 */ /* 0x000fe40000000f00 */
[----:B------:R-:W-:-:S07]  /*0120*/  IADD3 R4, PT, PT, -R2, RZ, RZ ;  /* 0x000000ff02047210 */ /* 0x000fce0007ffe1ff */
.L_x_1:
[----:B---3--:R-:W1:Y:S08]  /*0130*/  LDC.64 R14, c[0x0][0x388] ;  /* 0x0000e200ff0e7b82 */ /* 0x008e700000000a00 */
[----:B------:R-:W2:Y:S08]  /*0140*/  LDC.64 R16, c[0x0][0x390] ;  /* 0x0000e400ff107b82 */ /* 0x000eb00000000a00 */
[----:B------:R-:W3:Y:S01]  /*0150*/  LDC.64 R6, c[0x0][0x380] ;  /* 0x0000e000ff067b82 */ /* 0x000ee20000000a00 */
[----:B-1----:R-:W-:-:S05]  /*0160*/  IMAD.WIDE R14, R5, 0x4, R14 ;  /* 0x00000004050e7825 */ /* 0x002fca00078e020e */
[----:B0-----:R-:W4:Y:S01]  /*0170*/  LDG.E R8, desc[UR4][R14.64] ;  /* 0x000000040e087981 */ /* 0x001f22000c1e1900 */
[----:B--2---:R-:W-:-:S05]  /*0180*/  IMAD.WIDE R16, R5, 0x4, R16 ;  /* 0x0000000405107825 */ /* 0x004fca00078e0210 */
[----:B------:R-:W4:Y:S01]  /*0190*/  LDG.E R9, desc[UR4][R16.64] ;  /* 0x0000000410097981 */ /* 0x000f22000c1e1900 */
[----:B------:R-:W-:-:S04]  /*01a0*/  IMAD.WIDE.U32 R10, R0, 0x4, R14 ;  /* 0x00000004000a7825 */ /* 0x000fc800078e000e */
[----:B---3--:R-:W-:-:S04]  /*01b0*/  IMAD.WIDE R6, R5, 0x4, R6 ;  /* 0x0000000405067825 */ /* 0x008fc800078e0206 */
[----:B----4-:R-:W-:Y:S01]  /*01c0*/  FADD R21, R8, R9 ;  /* 0x0000000908157221 */ /* 0x010fe20000000000 */
[----:B------:R-:W-:-:S04]  /*01d0*/  IMAD.WIDE.U32 R8, R0, 0x4, R16 ;  /* 0x0000000400087825 */ /* 0x000fc800078e0010 */
[----:B------:R0:W-:Y:S04]  /*01e0*/  STG.E desc[UR4][R6.64], R21 ;  /* 0x0000001506007986 */ /* 0x0001e8000c101904 */
[----:B------:R-:W2:Y:S04]  /*01f0*/  LDG.E R18, desc[UR4][R10.64] ;  /* 0x000000040a127981 */ /* 0x000ea8000c1e1900 */
[----:B------:R-:W2:Y:S01]  /*0200*/  LDG.E R19, desc[UR4][R8.64] ;  /* 0x0000000408137981 */ /* 0x000ea2000c1e1900 */
[----:B------:R-:W-:-:S04]  /*0210*/  IMAD.WIDE.U32 R12, R0, 0x4, R6 ;  /* 0x00000004000c7825 */ /* 0x000fc800078e0006 */
[----:B------:R-:W-:-:S04]  /*0220*/  IMAD.WIDE.U32 R16, R0, 0x4, R10 ;  /* 0x0000000400107825 */ /* 0x000fc800078e000a */
[----:B------:R-:W-:-:S04]  /*0230*/  IMAD.WIDE.U32 R14, R0, 0x4, R8 ;  /* 0x00000004000e7825 */ /* 0x000fc800078e0008 */
[----:B--2---:R-:W-:-:S05]  /*0240*/  FADD R23, R18, R19 ;  /* 0x0000001312177221 */ /* 0x004fca0000000000 */
[----:B------:R1:W-:Y:S04]  /*0250*/  STG.E desc[UR4][R12.64], R23 ;  /* 0x000000170c007986 */ /* 0x0003e8000c101904 */
[----:B------:R-:W2:Y:S04]  /*0260*/  LDG.E R22, desc[UR4][R16.64] ;  /* 0x0000000410167981 */ /* 0x000ea8000c1e1900 */
[----:B------:R-:W2:Y:S01]  /*0270*/  LDG.E R25, desc[UR4][R14.64] ;  /* 0x000000040e197981 */ /* 0x000ea2000c1e1900 */
[----:B------:R-:W-:-:S04]  /*0280*/  IMAD.WIDE.U32 R18, R0, 0x4, R12 ;  /* 0x0000000400127825 */ /* 0x000fc800078e000c */
[----:B------:R-:W-:-:S04]  /*0290*/  IMAD.WIDE.U32 R10, R0, 0x4, R16 ;  /* 0x00000004000a7825 */ /* 0x000fc800078e0010 */
[----:B0-----:R-:W-:-:S04]  /*02a0*/  IMAD.WIDE.U32 R6, R0, 0x4, R14 ;  /* 0x0000000400067825 */ /* 0x001fc800078e000e */
[----:B--2---:R-:W-:-:S05]  /*02b0*/  FADD R25, R22, R25 ;  /* 0x0000001916197221 */ /* 0x004fca0000000000 */
[----:B------:R0:W-:Y:S04]  /*02c0*/  STG.E desc[UR4][R18.64], R25 ;  /* 0x0000001912007986 */ /* 0x0001e8000c101904 */
[----:B------:R-:W2:Y:S04]  /*02d0*/  LDG.E R21, desc[UR4][R10.64] ;  /* 0x000000040a157981 */ /* 0x000ea8000c1e1900 */
[----:B------:R-:W2:Y:S01]  /*02e0*/  LDG.E R22, desc[UR4][R6.64] ;  /* 0x0000000406167981 */ /* 0x000ea2000c1e1900 */
[----:B------:R-:W-:-:S04]  /*02f0*/  IMAD.WIDE.U32 R8, R0, 0x4, R18 ;  /* 0x0000000400087825 */ /* 0x000fc800078e0012 */
[----:B------:R-:W-:-:S04]  /*0300*/  IMAD.WIDE.U32 R16, R0, 0x4, R10 ;  /* 0x0000000400107825 */ /* 0x000fc800078e000a */
[----:B-1----:R-:W-:-:S04]  /*0310*/  IMAD.WIDE.U32 R12, R0, 0x4, R6 ;  /* 0x00000004000c7825 */ /* 0x002fc800078e0006 */
[----:B--2---:R-:W-:-:S05]  /*0320*/  FADD R21, R21, R22 ;  /* 0x0000001615157221 */ /* 0x004fca0000000000 */
        /* <DEDUP_REMOVED lines=8> */
[----:B------:R-:W3:Y:S04]  /*03b0*/  LDG.E R22, desc[UR4][R10.64] ;  /* 0x000000040a167981 */ /* 0x000ee8000c1e1900 */
[----:B0-----:R-:W3:Y:S01]  /*03c0*/  LDG.E R25, desc[UR4][R6.64] ;  /* 0x0000000406197981 */ /* 0x001ee2000c1e1900 */
[----:B------:R-:W-:-:S04]  /*03d0*/  IMAD.WIDE.U32 R18, R0, 0x4, R14 ;  /* 0x0000000400127825 */ /* 0x000fc800078e000e */
[----:B------:R-:W-:-:S04]  /*03e0*/  IMAD.WIDE.U32 R16, R0, 0x4, R10 ;  /* 0x0000000400107825 */ /* 0x000fc800078e000a */
[----:B-1----:R-:W-:-:S04]  /*03f0*/  IMAD.WIDE.U32 R8, R0, 0x4, R6 ;  /* 0x0000000400087825 */ /* 0x002fc800078e0006 */
[----:B---3--:R-:W-:-:S05]  /*0400*/  FADD R25, R22, R25 ;  /* 0x0000001916197221 */ /* 0x008fca0000000000 */
[----:B------:R0:W-:Y:S04]  /*0410*/  STG.E desc[UR4][R18.64], R25 ;  /* 0x0000001912007986 */ /* 0x0001e8000c101904 */
[----:B------:R-:W3:Y:S04]  /*0420*/  LDG.E R21, desc[UR4][R16.64] ;  /* 0x0000000410157981 */ /* 0x000ee8000c1e1900 */
[----:B------:R-:W3:Y:S01]  /*0430*/  LDG.E R22, desc[UR4][R8.64] ;  /* 0x0000000408167981 */ /* 0x000ee2000c1e1900 */
[----:B------:R-:W-:-:S04]  /*0440*/  IMAD.WIDE.U32 R12, R0, 0x4, R18 ;  /* 0x00000004000c7825 */ /* 0x000fc800078e0012 */
[----:B------:R-:W-:-:S04]  /*0450*/  IMAD.WIDE.U32 R10, R0, 0x4, R16 ;  /* 0x00000004000a7825 */ /* 0x000fc800078e0010 */
[----:B------:R-:W-:-:S04]  /*0460*/  IMAD.WIDE.U32 R6, R0, 0x4, R8 ;  /* 0x0000000400067825 */ /* 0x000fc800078e0008 */
[----:B---3--:R-:W-:-:S05]  /*0470*/  FADD R21, R21, R22 ;  /* 0x0000001615157221 */ /* 0x008fca0000000000 */
[----:B------:R1:W-:Y:S04]  /*0480*/  STG.E desc[UR4][R12.64], R21 ;  /* 0x000000150c007986 */ /* 0x0003e8000c101904 */
[----:B------:R-:W3:Y:S04]  /*0490*/  LDG.E R22, desc[UR4][R10.64] ;  /* 0x000000040a167981 */ /* 0x000ee8000c1e1900 */
[----:B--2---:R-:W3:Y:S01]  /*04a0*/  LDG.E R23, desc[UR4][R6.64] ;  /* 0x0000000406177981 */ /* 0x004ee2000c1e1900 */
[----:B------:R-:W-:-:S04]  /*04b0*/  IMAD.WIDE.U32 R14, R0, 0x4, R12 ;  /* 0x00000004000e7825 */ /* 0x000fc800078e000c */
[----:B------:R-:W-:-:S04]  /*04c0*/  IMAD.WIDE.U32 R16, R0, 0x4, R10 ;  /* 0x0000000400107825 */ /* 0x000fc800078e000a */
[----:B------:R-:W-:-:S04]  /*04d0*/  IMAD.WIDE.U32 R8, R0, 0x4, R6 ;  /* 0x0000000400087825 */ /* 0x000fc800078e0006 */
[----:B---3--:R-:W-:-:S05]  /*04e0*/  FADD R23, R22, R23 ;  /* 0x0000001716177221 */ /* 0x008fca0000000000 */
[----:B------:R2:W-:Y:S04]  /*04f0*/  STG.E desc[UR4][R14.64], R23 ;  /* 0x000000170e007986 */ /* 0x0005e8000c101904 */
[----:B------:R-:W3:Y:S04]  /*0500*/  LDG.E R22, desc[UR4][R16.64] ;  /* 0x0000000410167981 */ /* 0x000ee8000c1e1900 */
[----:B0-----:R-:W3:Y:S01]  /*0510*/  LDG.E R25, desc[UR4][R8.64] ;  /* 0x0000000408197981 */ /* 0x001ee2000c1e1900 */
[----:B------:R-:W-:-:S04]  /*0520*/  IMAD.WIDE.U32 R18, R0, 0x4, R14 ;  /* 0x0000000400127825 */ /* 0x000fc800078e000e */
[----:B------:R-:W-:-:S04]  /*0530*/  IMAD.WIDE.U32 R10, R0, 0x4, R16 ;  /* 0x00000004000a7825 */ /* 0x000fc800078e0010 */
[----:B------:R-:W-:-:S04]  /*0540*/  IMAD.WIDE.U32 R6, R0, 0x4, R8 ;  /* 0x0000000400067825 */ /* 0x000fc800078e0008 */
[----:B---3--:R-:W-:-:S05]  /*0550*/  FADD R25, R22, R25 ;  /* 0x0000001916197221 */ /* 0x008fca0000000000 */
[----:B------:R0:W-:Y:S04]  /*0560*/  STG.E desc[UR4][R18.64], R25 ;  /* 0x0000001912007986 */ /* 0x0001e8000c101904 */
[----:B-1----:R-:W3:Y:S04]  /*0570*/  LDG.E R21, desc[UR4][R10.64] ;  /* 0x000000040a157981 */ /* 0x002ee8000c1e1900 */
[----:B------:R-:W3:Y:S01]  /*0580*/  LDG.E R22, desc[UR4][R6.64] ;  /* 0x0000000406167981 */ /* 0x000ee2000c1e1900 */
[----:B------:R-:W-:-:S04]  /*0590*/  IMAD.WIDE.U32 R12, R0, 0x4, R18 ;  /* 0x00000004000c7825 */ /* 0x000fc800078e0012 */
[----:B--2---:R-:W-:-:S04]  /*05a0*/  IMAD.WIDE.U32 R14, R0, 0x4, R10 ;  /* 0x00000004000e7825 */ /* 0x004fc800078e000a */
[----:B------:R-:W-:-:S04]  /*05b0*/  IMAD.WIDE.U32 R8, R0, 0x4, R6 ;  /* 0x0000000400087825 */ /* 0x000fc800078e0006 */
[----:B---3--:R-:W-:-:S05]  /*05c0*/  FADD R21, R21, R22 ;  /* 0x0000001615157221 */ /* 0x008fca0000000000 */
        /* <DEDUP_REMOVED lines=11> */
[----:B-1----:R-:W-:-:S04]  /*0680*/  IMAD.WIDE.U32 R12, R0, 0x4, R10 ;  /* 0x00000004000c7825 */ /* 0x002fc800078e000a */
[----:B------:R-:W-:-:S04]  /*0690*/  IMAD.WIDE.U32 R8, R0, 0x4, R6 ;  /* 0x0000000400087825 */ /* 0x000fc800078e0006 */
        /* <DEDUP_REMOVED lines=23> */
[----:B------:R-:W2:Y:S04]  /*0810*/  LDG.E R10, desc[UR4][R10.64] ;  /* 0x000000040a0a7981 */ /* 0x000ea8000c1e1900 */
[----:B------:R-:W2:Y:S01]  /*0820*/  LDG.E R7, desc[UR4][R6.64] ;  /* 0x0000000406077981 */ /* 0x000ea2000c1e1900 */
[----:B------:R-:W-:-:S04]  /*0830*/  IADD3 R4, PT, PT, R4, 0x10, RZ ;  /* 0x0000001004047810 */ /* 0x000fc80007ffe0ff */
[----:B------:R-:W-:Y:S01]  /*0840*/  ISETP.NE.AND P1, PT, R4, RZ, PT ;  /* 0x000000ff0400720c */ /* 0x000fe20003f25270 */
[C---:B-1----:R-:W-:Y:S01]  /*0850*/  IMAD.WIDE.U32 R14, R0.reuse, 0x4, R18 ;  /* 0x00000004000e7825 */ /* 0x042fe200078e0012 */
[----:B------:R-:W-:-:S03]  /*0860*/  LEA R5, R0, R5, 0x4 ;  /* 0x0000000500057211 */ /* 0x000fc600078e20ff */
[----:B--2---:R-:W-:-:S05]  /*0870*/  FADD R17, R10, R7 ;  /* 0x000000070a117221 */ /* 0x004fca0000000000 */
[----:B------:R3:W-:Y:S03]  /*0880*/  STG.E desc[UR4][R14.64], R17 ;  /* 0x000000110e007986 */ /* 0x0007e6000c101904 */
[----:B------:R-:W-:Y:S05]  /*0890*/  @P1 BRA `(.L_x_1) ;  /* 0xfffffff800241947 */ /* 0x000fea000383ffff */
.L_x_0:
[----:B0-----:R-:W-:Y:S05]  /*08a0*/  @!P0 EXIT ;  /* 0x000000000000894d */ /* 0x001fea0003800000 */
[----:B------:R-:W-:Y:S02]  /*08b0*/  ISETP.GE.U32.AND P0, PT, R20, 0x8, PT ;  /* 0x000000081400780c */ /* 0x000fe40003f06070 */
[----:B---3--:R-:W-:-:S04]  /*08c0*/  LOP3.LUT R18, R0, 0x7, RZ, 0xc0, !PT ;  /* 0x0000000700127812 */ /* 0x008fc800078ec0ff */
[----:B------:R-:W-:-:S07]  /*08d0*/  ISETP.NE.AND P1, PT, R18, RZ, PT ;  /* 0x000000ff1200720c */ /* 0x000fce0003f25270 */
[----:B------:R-:W-:Y:S06]  /*08e0*/  @!P0 BRA `(.L_x_2) ;  /* 0x0000000000f48947 */ /* 0x000fec0003800000 */
[----:B------:R-:W0:Y:S01]  /*08f0*/  LDC.64 R4, c[0x0][0x388] ;  /* 0x0000e200ff047b82 */ /* 0x000e220000000a00 */
[----:B------:R-:W-:-:S07]  /*0900*/  IMAD R11, R2, R0, R3 ;  /* 0x00000000020b7224 */ /* 0x000fce00078e0203 */
[----:B------:R-:W1:Y:S08]  /*0910*/  LDC.64 R6, c[0x0][0x390] ;  /* 0x0000e400ff067b82 */ /* 0x000e700000000a00 */
[----:B------:R-:W2:Y:S01]  /*0920*/  LDC.64 R8, c[0x0][0x380] ;  /* 0x0000e000ff087b82 */ /* 0x000ea20000000a00 */
[----:B0-----:R-:W-:-:S05]  /*0930*/  IMAD.WIDE R4, R11, 0x4, R4 ;  /* 0x000000040b047825 */ /* 0x001fca00078e0204 */
[----:B------:R-:W3:Y:S01]  /*0940*/  LDG.E R10, desc[UR4][R4.64] ;  /* 0x00000004040a7981 */ /* 0x000ee2000c1e1900 */
[----:B-1----:R-:W-:-:S05]  /*0950*/  IMAD.WIDE R6, R11, 0x4, R6 ;  /* 0x000000040b067825 */ /* 0x002fca00078e0206 */
[----:B------:R-:W3:Y:S01]  /*0960*/  LDG.E R13, desc[UR4][R6.64] ;  /* 0x00000004060d7981 */ /* 0x000ee2000c1e1900 */
[----:B--2---:R-:W-:-:S04]  /*0970*/  IMAD.WIDE R8, R11, 0x4, R8 ;  /* 0x000000040b087825 */ /* 0x004fc800078e0208 */
[----:B---3--:R-:W-:Y:S01]  /*0980*/  FADD R19, R10, R13 ;  /* 0x0000000d0a137221 */ /* 0x008fe20000000000 */
[----:B------:R-:W-:-:S04]  /*0990*/  IMAD.WIDE.U32 R10, R0, 0x4, R4 ;  /* 0x00000004000a7825 */ /* 0x000fc800078e0004 */
[C---:B------:R-:W-:Y:S01]  /*09a0*/  IMAD.WIDE.U32 R12, R0.reuse, 0x4, R6 ;  /* 0x00000004000c7825 */ /* 0x040fe200078e0006 */
        /* <DEDUP_REMOVED lines=11> */
[----:B0-----:R-:W-:-:S04]  /*0a60*/  IMAD.WIDE.U32 R8, R0, 0x4, R4 ;  /* 0x0000000400087825 */ /* 0x001fc800078e0004 */
[----:B------:R-:W-:-:S04]  /*0a70*/  IMAD.WIDE.U32 R10, R0, 0x4, R6 ;  /* 0x00000004000a7825 */ /* 0x000fc800078e0006 */
        /* <DEDUP_REMOVED lines=10> */
[----:B-1----:R-:W3:Y:S01]  /*0b20*/  LDG.E R21, desc[UR4][R6.64] ;  /* 0x0000000406157981 */ /* 0x002ee2000c1e1900 */
        /* <DEDUP_REMOVED lines=12> */
[----:B--2---:R-:W2:Y:S04]  /*0bf0*/  LDG.E R19, desc[UR4][R4.64] ;  /* 0x0000000404137981 */ /* 0x004ea8000c1e1900 */
[----:B------:R-:W2:Y:S01]  /*0c00*/  LDG.E R20, desc[UR4][R6.64] ;  /* 0x0000000406147981 */ /* 0x000ea2000c1e1900 */
[----:B------:R-:W-:-:S04]  /*0c10*/  IMAD.WIDE.U32 R12, R0, 0x4, R16 ;  /* 0x00000004000c7825 */ /* 0x000fc800078e0010 */
[----:B------:R-:W-:-:S04]  /*0c20*/  IMAD.WIDE.U32 R8, R0, 0x4, R4 ;  /* 0x0000000400087825 */ /* 0x000fc800078e0004 */
[----:B------:R-:W-:-:S04]  /*0c30*/  IMAD.WIDE.U32 R10, R0, 0x4, R6 ;  /* 0x00000004000a7825 */ /* 0x000fc800078e0006 */
[----:B--2---:R-:W-:-:S05]  /*0c40*/  FADD R19, R19, R20 ;  /* 0x0000001413137221 */ /* 0x004fca0000000000 */
[----:B------:R2:W-:Y:S04]  /*0c50*/  STG.E desc[UR4][R12.64], R19 ;  /* 0x000000130c007986 */ /* 0x0005e8000c101904 */
[----:B------:R-:W0:Y:S04]  /*0c60*/  LDG.E R8, desc[UR4][R8.64] ;  /* 0x0000000408087981 */ /* 0x000e28000c1e1900 */
[----:B------:R-:W0:Y:S01]  /*0c70*/  LDG.E R11, desc[UR4][R10.64] ;  /* 0x000000040a0b7981 */ /* 0x000e22000c1e1900 */
[----:B-1----:R-:W-:Y:S01]  /*0c80*/  IMAD.WIDE.U32 R14, R0, 0x4, R12 ;  /* 0x00000004000e7825 */ /* 0x002fe200078e000c */
[----:B------:R-:W-:-:S03]  /*0c90*/  IADD3 R2, PT, PT, R2, 0x8, RZ ;  /* 0x0000000802027810 */ /* 0x000fc60007ffe0ff */
[----:B0-----:R-:W-:-:S05]  /*0ca0*/  FADD R17, R8, R11 ;  /* 0x0000000b08117221 */ /* 0x001fca0000000000 */
[----:B------:R2:W-:Y:S02]  /*0cb0*/  STG.E desc[UR4][R14.64], R17 ;  /* 0x000000110e007986 */ /* 0x0005e4000c101904 */
.L_x_2:
[----:B------:R-:W-:Y:S05]  /*0cc0*/  @!P1 EXIT ;  /* 0x000000000000994d */ /* 0x000fea0003800000 */
[----:B------:R-:W-:Y:S02]  /*0cd0*/  ISETP.GE.U32.AND P0, PT, R18, 0x4, PT ;  /* 0x000000041200780c */ /* 0x000fe40003f06070 */
[----:B------:R-:W-:-:S04]  /*0ce0*/  LOP3.LUT R4, R0, 0x3, RZ, 0xc0, !PT ;  /* 0x0000000300047812 */ /* 0x000fc800078ec0ff */
[----:B------:R-:W-:-:S07]  /*0cf0*/  ISETP.NE.AND P1, PT, R4, RZ, PT ;  /* 0x000000ff0400720c */ /* 0x000fce0003f25270 */
[----:B------:R-:W-:Y:S06]  /*0d00*/  @!P0 BRA `(.L_x_3) ;  /* 0x0000000000848947 */ /* 0x000fec0003800000 */
[----:B------:R-:W0:Y:S01]  /*0d10*/  LDC.64 R6, c[0x0][0x388] ;  /* 0x0000e200ff067b82 */ /* 0x000e220000000a00 */
[----:B--2---:R-:W-:-:S07]  /*0d20*/  IMAD R13, R2, R0, R3 ;  /* 0x00000000020d7224 */ /* 0x004fce00078e0203 */
[----:B------:R-:W1:Y:S08]  /*0d30*/  LDC.64 R8, c[0x0][0x390] ;  /* 0x0000e400ff087b82 */ /* 0x000e700000000a00 */
[----:B------:R-:W2:Y:S01]  /*0d40*/  LDC.64 R10, c[0x0][0x380] ;  /* 0x0000e000ff0a7b82 */ /* 0x000ea20000000a00 */
[----:B0-----:R-:W-:-:S05]  /*0d50*/  IMAD.WIDE R6, R13, 0x4, R6 ;  /* 0x000000040d067825 */ /* 0x001fca00078e0206 */
[----:B------:R-:W3:Y:S01]  /*0d60*/  LDG.E R5, desc[UR4][R6.64] ;  /* 0x0000000406057981 */ /* 0x000ee2000c1e1900 */
[----:B-1----:R-:W-:-:S05]  /*0d70*/  IMAD.WIDE R8, R13, 0x4, R8 ;  /* 0x000000040d087825 */ /* 0x002fca00078e0208 */
[----:B------:R-:W3:Y:S01]  /*0d80*/  LDG.E R12, desc[UR4][R8.64] ;  /* 0x00000004080c7981 */ /* 0x000ee2000c1e1900 */
[----:B------:R-:W-:-:S04]  /*0d90*/  IMAD.WIDE.U32 R14, R0, 0x4, R8 ;  /* 0x00000004000e7825 */ /* 0x000fc800078e0008 */
[----:B--2---:R-:W-:-:S04]  /*0da0*/  IMAD.WIDE R10, R13, 0x4, R10 ;  /* 0x000000040d0a7825 */ /* 0x004fc800078e020a */
[----:B---3--:R-:W-:Y:S01]  /*0db0*/  FADD R5, R5, R12 ;  /* 0x0000000c05057221 */ /* 0x008fe20000000000 */
        /* <DEDUP_REMOVED lines=18> */
[----:B------:R-:W-:Y:S01]  /*0ee0*/  IMAD.WIDE.U32 R14, R0, 0x4, R18 ;  /* 0x00000004000e7825 */ /* 0x000fe200078e0012 */
[----:B------:R-:W-:-:S03]  /*0ef0*/  IADD3 R2, PT, PT, R2, 0x4, RZ ;  /* 0x0000000402027810 */ /* 0x000fc60007ffe0ff */
[----:B--2---:R-:W-:-:S05]  /*0f00*/  FADD R5, R10, R13 ;  /* 0x0000000d0a057221 */ /* 0x004fca0000000000 */
[----:B------:R1:W-:Y:S02]  /*0f10*/  STG.E desc[UR4][R14.64], R5 ;  /* 0x000000050e007986 */ /* 0x0003e4000c101904 */
.L_x_3:
[----:B------:R-:W-:Y:S05]  /*0f20*/  @!P1 EXIT ;  /* 0x000000000000994d */ /* 0x000fea0003800000 */
[----:B------:R-:W0:Y:S01]  /*0f30*/  LDC.64 R6, c[0x0][0x390] ;  /* 0x0000e400ff067b82 */ /* 0x000e220000000a00 */
[----:B-12---:R-:W-:Y:S01]  /*0f40*/  IMAD R15, R2, R0, R3 ;  /* 0x00000000020f7224 */ /* 0x006fe200078e0203 */
[----:B------:R-:W-:-:S06]  /*0f50*/  IADD3 R14, PT, PT, -R4, RZ, RZ ;  /* 0x000000ff040e7210 */ /* 0x000fcc0007ffe1ff */
[----:B------:R-:W1:Y:S08]  /*0f60*/  LDC.64 R8, c[0x0][0x380] ;  /* 0x0000e000ff087b82 */ /* 0x000e700000000a00 */
[----:B------:R-:W2:Y:S02]  /*0f70*/  LDC.64 R10, c[0x0][0x388] ;  /* 0x0000e200ff0a7b82 */ /* 0x000ea40000000a00 */
.L_x_4:
[----:B0-----:R-:W-:-:S04]  /*0f80*/  IMAD.WIDE R4, R15, 0x4, R6 ;  /* 0x000000040f047825 */ /* 0x001fc800078e0206 */
[C---:B--2---:R-:W-:Y:S02]  /*0f90*/  IMAD.WIDE R12, R15.reuse, 0x4, R10 ;  /* 0x000000040f0c7825 */ /* 0x044fe400078e020a */
[----:B------:R-:W2:Y:S04]  /*0fa0*/  LDG.E R5, desc[UR4][R4.64] ;  /* 0x0000000404057981 */ /* 0x000ea8000c1e1900 */
[----:B------:R-:W2:Y:S01]  /*0fb0*/  LDG.E R12, desc[UR4][R12.64] ;  /* 0x000000040c0c7981 */ /* 0x000ea2000c1e1900 */
[----:B------:R-:W-:Y:S01]  /*0fc0*/  IADD3 R14, PT, PT, R14, 0x1, RZ ;  /* 0x000000010e0e7810 */ /* 0x000fe20007ffe0ff */
[C---:B-1-3--:R-:W-:Y:S01]  /*0fd0*/  IMAD.WIDE R2, R15.reuse, 0x4, R8 ;  /* 0x000000040f027825 */ /* 0x04afe200078e0208 */
[----:B------:R-:W-:Y:S02]  /*0fe0*/  IADD3 R15, PT, PT, R15, R0, RZ ;  /* 0x000000000f0f7210 */ /* 0x000fe40007ffe0ff */
[----:B------:R-:W-:Y:S01]  /*0ff0*/  ISETP.NE.AND P0, PT, R14, RZ, PT ;  /* 0x000000ff0e00720c */ /* 0x000fe20003f05270 */
[----:B--2---:R-:W-:-:S05]  /*1000*/  FADD R17, R12, R5 ;  /* 0x000000050c117221 */ /* 0x004fca0000000000 */
[----:B------:R3:W-:Y:S07]  /*1010*/  STG.E desc[UR4][R2.64], R17 ;  /* 0x0000001102007986 */ /* 0x0007ee000c101904 */
[----:B------:R-:W-:Y:S05]  /*1020*/  @P0 BRA `(.L_x_4) ;  /* 0xfffffffc00d40947 */ /* 0x000fea000383ffff */
[----:B------:R-:W-:Y:S05]  /*1030*/  EXIT ;  /* 0x000000000000794d */ /* 0x000fea0003800000 */
.L_x_5:
[----:B------:R-:W-:-:S00]  /*1040*/  BRA `(.L_x_5) ;  /* 0xfffffffc00fc7947 */ /* 0x000fc0000383ffff */
[----:B------:R-:W-:-:S00]  /*1050*/  NOP ;  /* 0x0000000000007918 */ /* 0x000fc00000000000 */
        /* <DEDUP_REMOVED lines=10> */
.L_x_13:


//--------------------- .text._Z18matrixAddKernelRowPfPKfS1_i --------------------------
	.section	.text._Z18matrixAddKernelRowPfPKfS1_i,"ax",@progbits
	.align	128
        .global         _Z18matrixAddKernelRowPfPKfS1_i
        .type           _Z18matrixAddKernelRowPfPKfS1_i,@function
        .size           _Z18matrixAddKernelRowPfPKfS1_i,(.L_x_14 - _Z18matrixAddKernelRowPfPKfS1_i)
        .other          _Z18matrixAddKernelRowPfPKfS1_i,@"STO_CUDA_ENTRY STV_DEFAULT"
_Z18matrixAddKernelRowPfPKfS1_i:
.text._Z18matrixAddKernelRowPfPKfS1_i:
        /* <DEDUP_REMOVED lines=9> */
[C---:B------:R-:W-:Y:S01]  /*0090*/  ISETP.GE.U32.AND P1, PT, R2.reuse, 0x10, PT ;  /* 0x000000100200780c */ /* 0x040fe20003f26070 */
[----:B------:R-:W-:Y:S01]  /*00a0*/  IMAD R0, R3, R2, RZ ;  /* 0x0000000203007224 */ /* 0x000fe200078e02ff */
[----:B------:R-:W-:Y:S01]  /*00b0*/  LOP3.LUT R14, R2, 0xf, RZ, 0xc0, !PT ;  /* 0x0000000f020e7812 */ /* 0x000fe200078ec0ff */
[----:B------:R-:W0:Y:S01]  /*00c0*/  LDCU.64 UR10, c[0x0][0x358] ;  /* 0x00006b00ff0a77ac */ /* 0x000e220008000a00 */
[----:B------:R-:W-:Y:S02]  /*00d0*/  HFMA2 R3, -RZ, RZ, 0, 0 ;  /* 0x00000000ff037431 */ /* 0x000fe400000001ff */
[----:B------:R-:W-:-:S07]  /*00e0*/  ISETP.NE.AND P0, PT, R14, RZ, PT ;  /* 0x000000ff0e00720c */ /* 0x000fce0003f05270 */
[----:B------:R-:W-:Y:S06]  /*00f0*/  @!P1 BRA `(.L_x_6) ;  /* 0x0000000400609947 */ /* 0x000fec0003800000 */
[----:B------:R-:W1:Y:S01]  /*0100*/  LDCU.128 UR12, c[0x0][0x380] ;  /* 0x00007000ff0c77ac */ /* 0x000e620008000c00 */
[----:B------:R-:W-:Y:S02]  /*0110*/  LOP3.LUT R3, R2, 0x7ffffff0, RZ, 0xc0, !PT ;  /* 0x7ffffff002037812 */ /* 0x000fe400078ec0ff */
[----:B------:R-:W-:Y:S01]  /*0120*/  MOV R10, R0 ;  /* 0x00000000000a7202 */ /* 0x000fe20000000f00 */
[----:B------:R-:W2:Y:S01]  /*0130*/  LDCU.64 UR6, c[0x0][0x390] ;  /* 0x00007200ff0677ac */ /* 0x000ea20008000a00 */
[----:B------:R-:W-:Y:S01]  /*0140*/  IADD3 R11, PT, PT, -R3, RZ, RZ ;  /* 0x000000ff030b7210 */ /* 0x000fe20007ffe1ff */
[----:B-1----:R-:W-:Y:S02]  /*0150*/  UIADD3 UR8, UP0, UPT, UR14, 0x20, URZ ;  /* 0x000000200e087890 */ /* 0x002fe4000ff1e0ff */
[----:B------:R-:W-:Y:S02]  /*0160*/  UIADD3 UR4, UP2, UPT, UR12, 0x20, URZ ;  /* 0x000000200c047890 */ /* 0x000fe4000ff5e0ff */
[----:B--2---:R-:W-:-:S02]  /*0170*/  UIADD3 UR6, UP1, UPT, UR6, 0x20, URZ ;  /* 0x0000002006067890 */ /* 0x004fc4000ff3e0ff */
[----:B------:R-:W-:Y:S02]  /*0180*/  UIADD3.X UR9, UPT, UPT, URZ, UR15, URZ, UP0, !UPT ;  /* 0x0000000fff097290 */ /* 0x000fe400087fe4ff */
[----:B------:R-:W-:Y:S02]  /*0190*/  UIADD3.X UR5, UPT, UPT, URZ, UR13, URZ, UP2, !UPT ;  /* 0x0000000dff057290 */ /* 0x000fe400097fe4ff */
[----:B------:R-:W-:-:S12]  /*01a0*/  UIADD3.X UR7, UPT, UPT, URZ, UR7, URZ, UP1, !UPT ;  /* 0x00000007ff077290 */ /* 0x000fd80008ffe4ff */
.L_x_7:
[----:B------:R-:W-:Y:S02]  /*01b0*/  MOV R4, UR8 ;  /* 0x0000000800047c02 */ /* 0x000fe40008000f00 */
[----:B------:R-:W-:Y:S02]  /*01c0*/  MOV R5, UR9 ;  /* 0x0000000900057c02 */ /* 0x000fe40008000f00 */
[----:B------:R-:W-:Y:S02]  /*01d0*/  MOV R6, UR6 ;  /* 0x0000000600067c02 */ /* 0x000fe40008000f00 */
[----:B------:R-:W-:Y:S01]  /*01e0*/  MOV R7, UR7 ;  /* 0x0000000700077c02 */ /* 0x000fe20008000f00 */
[----:B------:R-:W-:-:S04]  /*01f0*/  IMAD.WIDE R4, R10, 0x4, R4 ;  /* 0x000000040a047825 */ /* 0x000fc800078e0204 */
[----:B------:R-:W-:Y:S01]  /*0200*/  IMAD.WIDE R6, R10, 0x4, R6 ;  /* 0x000000040a067825 */ /* 0x000fe200078e0206 */
[----:B0-----:R-:W2:Y:S04]  /*0210*/  LDG.E R12, desc[UR10][R4.64+-0x20] ;  /* 0xffffe00a040c7981 */ /* 0x001ea8000c1e1900 */
[----:B----4-:R-:W2:Y:S01]  /*0220*/  LDG.E R13, desc[UR10][R6.64+-0x20] ;  /* 0xffffe00a060d7981 */ /* 0x010ea2000c1e1900 */
[----:B------:R-:W-:Y:S02]  /*0230*/  MOV R8, UR4 ;  /* 0x0000000400087c02 */ /* 0x000fe40008000f00 */
[----:B------:R-:W-:-:S03]  /*0240*/  MOV R9, UR5 ;  /* 0x0000000500097c02 */ /* 0x000fc60008000f00 */
[----:B------:R-:W-:-:S04]  /*0250*/  IMAD.WIDE R8, R10, 0x4, R8 ;  /* 0x000000040a087825 */ /* 0x000fc800078e0208 */
[----:B--2---:R-:W-:-:S05]  /*0260*/  FADD R13, R12, R13 ;  /* 0x0000000d0c0d7221 */ /* 0x004fca0000000000 */
[----:B------:R0:W-:Y:S04]  /*0270*/  STG.E desc[UR10][R8.64+-0x20], R13 ;  /* 0xffffe00d08007986 */ /* 0x0001e8000c10190a */
[----:B------:R-:W2:Y:S04]  /*0280*/  LDG.E R12, desc[UR10][R4.64+-0x1c] ;  /* 0xffffe40a040c7981 */ /* 0x000ea8000c1e1900 */
[----:B------:R-:W2:Y:S02]  /*0290*/  LDG.E R15, desc[UR10][R6.64+-0x1c] ;  /* 0xffffe40a060f7981 */ /* 0x000ea4000c1e1900 */
[----:B--2---:R-:W-:-:S05]  /*02a0*/  FADD R15, R12, R15 ;  /* 0x0000000f0c0f7221 */ /* 0x004fca0000000000 */
[----:B------:R1:W-:Y:S04]  /*02b0*/  STG.E desc[UR10][R8.64+-0x1c], R15 ;  /* 0xffffe40f08007986 */ /* 0x0003e8000c10190a */
[----:B------:R-:W2:Y:S04]  /*02c0*/  LDG.E R12, desc[UR10][R4.64+-0x18] ;  /* 0xffffe80a040c7981 */ /* 0x000ea8000c1e1900 */
[----:B------:R-:W2:Y:S02]  /*02d0*/  LDG.E R17, desc[UR10][R6.64+-0x18] ;  /* 0xffffe80a06117981 */ /* 0x000ea4000c1e1900 */
[----:B--2---:R-:W-:-:S05]  /*02e0*/  FADD R17, R12, R17 ;  /* 0x000000110c117221 */ /* 0x004fca0000000000 */
[----:B------:R2:W-:Y:S04]  /*02f0*/  STG.E desc[UR10][R8.64+-0x18], R17 ;  /* 0xffffe81108007986 */ /* 0x0005e8000c10190a */
[----:B------:R-:W3:Y:S04]  /*0300*/  LDG.E R12, desc[UR10][R4.64+-0x14] ;  /* 0xffffec0a040c7981 */ /* 0x000ee8000c1e1900 */
[----:B------:R-:W3:Y:S02]  /*0310*/  LDG.E R19, desc[UR10][R6.64+-0x14] ;  /* 0xffffec0a06137981 */ /* 0x000ee4000c1e1900 */
[----:B---3--:R-:W-:-:S05]  /*0320*/  FADD R19, R12, R19 ;  /* 0x000000130c137221 */ /* 0x008fca0000000000 */
[----:B------:R3:W-:Y:S04]  /*0330*/  STG.E desc[UR10][R8.64+-0x14], R19 ;  /* 0xffffec1308007986 */ /* 0x0007e8000c10190a */
[----:B------:R-:W4:Y:S04]  /*0340*/  LDG.E R12, desc[UR10][R4.64+-0x10] ;  /* 0xfffff00a040c7981 */ /* 0x000f28000c1e1900 */
[----:B0-----:R-:W4:Y:S02]  /*0350*/  LDG.E R13, desc[UR10][R6.64+-0x10] ;  /* 0xfffff00a060d7981 */ /* 0x001f24000c1e1900 */
[----:B----4-:R-:W-:-:S05]  /*0360*/  FADD R13, R12, R13 ;  /* 0x0000000d0c0d7221 */ /* 0x010fca0000000000 */
[----:B------:R0:W-:Y:S04]  /*0370*/  STG.E desc[UR10][R8.64+-0x10], R13 ;  /* 0xfffff00d08007986 */ /* 0x0001e8000c10190a */
[----:B------:R-:W4:Y:S04]  /*0380*/  LDG.E R12, desc[UR10][R4.64+-0xc] ;  /* 0xfffff40a040c7981 */ /* 0x000f28000c1e1900 */
[----:B-1----:R-:W4:Y:S02]  /*0390*/  LDG.E R15, desc[UR10][R6.64+-0xc] ;  /* 0xfffff40a060f7981 */ /* 0x002f24000c1e1900 */
[----:B----4-:R-:W-:-:S05]  /*03a0*/  FADD R15, R12, R15 ;  /* 0x0000000f0c0f7221 */ /* 0x010fca0000000000 */
[----:B------:R1:W-:Y:S04]  /*03b0*/  STG.E desc[UR10][R8.64+-0xc], R15 ;  /* 0xfffff40f08007986 */ /* 0x0003e8000c10190a */
[----:B------:R-:W4:Y:S04]  /*03c0*/  LDG.E R12, desc[UR10][R4.64+-0x8] ;  /* 0xfffff80a040c7981 */ /* 0x000f28000c1e1900 */
[----:B--2---:R-:W4:Y:S02]  /*03d0*/  LDG.E R17, desc[UR10][R6.64+-0x8] ;  /* 0xfffff80a06117981 */ /* 0x004f24000c1e1900 */
[----:B----4-:R-:W-:-:S05]  /*03e0*/  FADD R17, R12, R17 ;  /* 0x000000110c117221 */ /* 0x010fca0000000000 */
[----:B------:R2:W-:Y:S04]  /*03f0*/  STG.E desc[UR10][R8.64+-0x8], R17 ;  /* 0xfffff81108007986 */ /* 0x0005e8000c10190a */
[----:B------:R-:W4:Y:S04]  /*0400*/  LDG.E R12, desc[UR10][R4.64+-0x4] ;  /* 0xfffffc0a040c7981 */ /* 0x000f28000c1e1900 */
[----:B---3--:R-:W4:Y:S02]  /*0410*/  LDG.E R19, desc[UR10][R6.64+-0x4] ;  /* 0xfffffc0a06137981 */ /* 0x008f24000c1e1900 */
[----:B----4-:R-:W-:-:S05]  /*0420*/  FADD R19, R12, R19 ;  /* 0x000000130c137221 */ /* 0x010fca0000000000 */
        /* <DEDUP_REMOVED lines=21> */
[----:B------:R-:W5:Y:S04]  /*0580*/  LDG.E R12, desc[UR10][R4.64+0x14] ;  /* 0x0000140a040c7981 */ /* 0x000f68000c1e1900 */
[----:B-1----:R-:W5:Y:S02]  /*0590*/  LDG.E R15, desc[UR10][R6.64+0x14] ;  /* 0x0000140a060f7981 */ /* 0x002f64000c1e1900 */
[----:B-----5:R-:W-:-:S05]  /*05a0*/  FADD R15, R12, R15 ;  /* 0x0000000f0c0f7221 */ /* 0x020fca0000000000 */
[----:B------:R4:W-:Y:S04]  /*05b0*/  STG.E desc[UR10][R8.64+0x14], R15 ;  /* 0x0000140f08007986 */ /* 0x0009e8000c10190a */
[----:B------:R-:W5:Y:S04]  /*05c0*/  LDG.E R12, desc[UR10][R4.64+0x18] ;  /* 0x0000180a040c7981 */ /* 0x000f68000c1e1900 */
[----:B--2---:R-:W5:Y:S01]  /*05d0*/  LDG.E R17, desc[UR10][R6.64+0x18] ;  /* 0x0000180a06117981 */ /* 0x004f62000c1e1900 */
[----:B------:R-:W-:Y:S01]  /*05e0*/  IADD3 R11, PT, PT, R11, 0x10, RZ ;  /* 0x000000100b0b7810 */ /* 0x000fe20007ffe0ff */
[----:B-----5:R-:W-:-:S05]  /*05f0*/  FADD R17, R12, R17 ;  /* 0x000000110c117221 */ /* 0x020fca0000000000 */
[----:B------:R4:W-:Y:S04]  /*0600*/  STG.E desc[UR10][R8.64+0x18], R17 ;  /* 0x0000181108007986 */ /* 0x0009e8000c10190a */
[----:B------:R-:W2:Y:S04]  /*0610*/  LDG.E R12, desc[UR10][R4.64+0x1c] ;  /* 0x00001c0a040c7981 */ /* 0x000ea8000c1e1900 */
[----:B---3--:R-:W2:Y:S01]  /*0620*/  LDG.E R19, desc[UR10][R6.64+0x1c] ;  /* 0x00001c0a06137981 */ /* 0x008ea2000c1e1900 */
[----:B------:R-:W-:Y:S02]  /*0630*/  ISETP.NE.AND P1, PT, R11, RZ, PT ;  /* 0x000000ff0b00720c */ /* 0x000fe40003f25270 */
[----:B------:R-:W-:Y:S01]  /*0640*/  IADD3 R10, PT, PT, R10, 0x10, RZ ;  /* 0x000000100a0a7810 */ /* 0x000fe20007ffe0ff */
[----:B--2---:R-:W-:-:S05]  /*0650*/  FADD R19, R12, R19 ;  /* 0x000000130c137221 */ /* 0x004fca0000000000 */
[----:B------:R4:W-:Y:S05]  /*0660*/  STG.E desc[UR10][R8.64+0x1c], R19 ;  /* 0x00001c1308007986 */ /* 0x0009ea000c10190a */
[----:B------:R-:W-:Y:S05]  /*0670*/  @P1 BRA `(.L_x_7) ;  /* 0xfffffff800cc1947 */ /* 0x000fea000383ffff */
.L_x_6:
[----:B0-----:R-:W-:Y:S05]  /*0680*/  @!P0 EXIT ;  /* 0x000000000000894d */ /* 0x001fea0003800000 */
[----:B------:R-:W-:Y:S02]  /*0690*/  ISETP.GE.U32.AND P0, PT, R14, 0x8, PT ;  /* 0x000000080e00780c */ /* 0x000fe40003f06070 */
[----:B------:R-:W-:-:S04]  /*06a0*/  LOP3.LUT R12, R2, 0x7, RZ, 0xc0, !PT ;  /* 0x00000007020c7812 */ /* 0x000fc800078ec0ff */
[----:B------:R-:W-:-:S07]  /*06b0*/  ISETP.NE.AND P1, PT, R12, RZ, PT ;  /* 0x000000ff0c00720c */ /* 0x000fce0003f25270 */
[----:B------:R-:W-:Y:S06]  /*06c0*/  @!P0 BRA `(.L_x_8) ;  /* 0x0000000000a08947 */ /* 0x000fec0003800000 */
[----:B------:R-:W0:Y:S01]  /*06d0*/  LDC.64 R4, c[0x0][0x388] ;  /* 0x0000e200ff047b82 */ /* 0x000e220000000a00 */
[----:B------:R-:W-:-:S07]  /*06e0*/  IADD3 R11, PT, PT, R0, R3, RZ ;  /* 0x00000003000b7210 */ /* 0x000fce0007ffe0ff */
[----:B------:R-:W1:Y:S08]  /*06f0*/  LDC.64 R6, c[0x0][0x390] ;  /* 0x0000e400ff067b82 */ /* 0x000e700000000a00 */
[----:B----4-:R-:W2:Y:S01]  /*0700*/  LDC.64 R8, c[0x0][0x380] ;  /* 0x0000e000ff087b82 */ /* 0x010ea20000000a00 */
[----:B0-----:R-:W-:-:S05]  /*0710*/  IMAD.WIDE R4, R11, 0x4, R4 ;  /* 0x000000040b047825 */ /* 0x001fca00078e0204 */
[----:B------:R-:W3:Y:S01]  /*0720*/  LDG.E R10, desc[UR10][R4.64] ;  /* 0x0000000a040a7981 */ /* 0x000ee2000c1e1900 */
[----:B-1----:R-:W-:-:S05]  /*0730*/  IMAD.WIDE R6, R11, 0x4, R6 ;  /* 0x000000040b067825 */ /* 0x002fca00078e0206 */
[----:B------:R-:W3:Y:S01]  /*0740*/  LDG.E R13, desc[UR10][R6.64] ;  /* 0x0000000a060d7981 */ /* 0x000ee2000c1e1900 */
[----:B--2---:R-:W-:-:S04]  /*0750*/  IMAD.WIDE R8, R11, 0x4, R8 ;  /* 0x000000040b087825 */ /* 0x004fc800078e0208 */
[----:B---3--:R-:W-:-:S05]  /*0760*/  FADD R13, R10, R13 ;  /* 0x0000000d0a0d7221 */ /* 0x008fca0000000000 */
        /* <DEDUP_REMOVED lines=25> */
[----:B------:R-:W2:Y:S04]  /*0900*/  LDG.E R10, desc[UR10][R4.64+0x1c] ;  /* 0x00001c0a040a7981 */ /* 0x000ea8000c1e1900 */
[----:B---3--:R-:W2:Y:S01]  /*0910*/  LDG.E R17, desc[UR10][R6.64+0x1c] ;  /* 0x00001c0a06117981 */ /* 0x008ea2000c1e1900 */
[----:B------:R-:W-:Y:S01]  /*0920*/  IADD3 R3, PT, PT, R3, 0x8, RZ ;  /* 0x0000000803037810 */ /* 0x000fe20007ffe0ff */
[----:B--2---:R-:W-:-:S05]  /*0930*/  FADD R17, R10, R17 ;  /* 0x000000110a117221 */ /* 0x004fca0000000000 */
[----:B------:R0:W-:Y:S02]  /*0940*/  STG.E desc[UR10][R8.64+0x1c], R17 ;  /* 0x00001c1108007986 */ /* 0x0001e4000c10190a */
.L_x_8:
[----:B------:R-:W-:Y:S05]  /*0950*/  @!P1 EXIT ;  /* 0x000000000000994d */ /* 0x000fea0003800000 */
[----:B------:R-:W-:Y:S02]  /*0960*/  ISETP.GE.U32.AND P0, PT, R12, 0x4, PT ;  /* 0x000000040c00780c */ /* 0x000fe40003f06070 */
[----:B------:R-:W-:-:S04]  /*0970*/  LOP3.LUT R2, R2, 0x3, RZ, 0xc0, !PT ;  /* 0x0000000302027812 */ /* 0x000fc800078ec0ff */
[----:B------:R-:W-:-:S07]  /*0980*/  ISETP.NE.AND P1, PT, R2, RZ, PT ;  /* 0x000000ff0200720c */ /* 0x000fce0003f25270 */
[----:B------:R-:W-:Y:S06]  /*0990*/  @!P0 BRA `(.L_x_9) ;  /* 0x0000000000608947 */ /* 0x000fec0003800000 */
[----:B------:R-:W1:Y:S01]  /*09a0*/  LDC.64 R4, c[0x0][0x388] ;  /* 0x0000e200ff047b82 */ /* 0x000e620000000a00 */
[----:B0---4-:R-:W-:-:S07]  /*09b0*/  IADD3 R13, PT, PT, R0, R3, RZ ;  /* 0x00000003000d7210 */ /* 0x011fce0007ffe0ff */
[----:B------:R-:W0:Y:S08]  /*09c0*/  LDC.64 R6, c[0x0][0x390] ;  /* 0x0000e400ff067b82 */ /* 0x000e300000000a00 */
[----:B------:R-:W2:Y:S01]  /*09d0*/  LDC.64 R8, c[0x0][0x380] ;  /* 0x0000e000ff087b82 */ /* 0x000ea20000000a00 */
[----:B-1----:R-:W-:-:S05]  /*09e0*/  IMAD.WIDE R4, R13, 0x4, R4 ;  /* 0x000000040d047825 */ /* 0x002fca00078e0204 */
[----:B------:R-:W3:Y:S01]  /*09f0*/  LDG.E R10, desc[UR10][R4.64] ;  /* 0x0000000a040a7981 */ /* 0x000ee2000c1e1900 */
[----:B0-----:R-:W-:-:S05]  /*0a00*/  IMAD.WIDE R6, R13, 0x4, R6 ;  /* 0x000000040d067825 */ /* 0x001fca00078e0206 */
        /* <DEDUP_REMOVED lines=12> */
[----:B------:R-:W2:Y:S04]  /*0ad0*/  LDG.E R10, desc[UR10][R4.64+0xc] ;  /* 0x00000c0a040a7981 */ /* 0x000ea8000c1e1900 */
[----:B------:R-:W2:Y:S01]  /*0ae0*/  LDG.E R17, desc[UR10][R6.64+0xc] ;  /* 0x00000c0a06117981 */ /* 0x000ea2000c1e1900 */
[----:B------:R-:W-:Y:S01]  /*0af0*/  IADD3 R3, PT, PT, R3, 0x4, RZ ;  /* 0x0000000403037810 */ /* 0x000fe20007ffe0ff */
[----:B--2---:R-:W-:-:S05]  /*0b00*/  FADD R17, R10, R17 ;  /* 0x000000110a117221 */ /* 0x004fca0000000000 */
[----:B------:R1:W-:Y:S02]  /*0b10*/  STG.E desc[UR10][R8.64+0xc], R17 ;  /* 0x00000c1108007986 */ /* 0x0003e4000c10190a */
.L_x_9:
[----:B------:R-:W-:Y:S05]  /*0b20*/  @!P1 EXIT ;  /* 0x000000000000994d */ /* 0x000fea0003800000 */
[----:B01----:R-:W0:Y:S01]  /*0b30*/  LDC.64 R10, c[0x0][0x390] ;  /* 0x0000e400ff0a7b82 */ /* 0x003e220000000a00 */
[----:B----4-:R-:W-:Y:S02]  /*0b40*/  IADD3 R15, PT, PT, R0, R3, RZ ;  /* 0x00000003000f7210 */ /* 0x010fe40007ffe0ff */
[----:B------:R-:W-:-:S05]  /*0b50*/  IADD3 R0, PT, PT, -R2, RZ, RZ ;  /* 0x000000ff02007210 */ /* 0x000fca0007ffe1ff */
[----:B------:R-:W1:Y:S08]  /*0b60*/  LDC.64 R8, c[0x0][0x380] ;  /* 0x0000e000ff087b82 */ /* 0x000e700000000a00 */
[----:B------:R-:W2:Y:S02]  /*0b70*/  LDC.64 R12, c[0x0][0x388] ;  /* 0x0000e200ff0c7b82 */ /* 0x000ea40000000a00 */
.L_x_10:
[----:B0-----:R-:W-:-:S04]  /*0b80*/  IMAD.WIDE R4, R15, 0x4, R10 ;  /* 0x000000040f047825 */ /* 0x001fc800078e020a */
[C---:B--2---:R-:W-:Y:S02]  /*0b90*/  IMAD.WIDE R6, R15.reuse, 0x4, R12 ;  /* 0x000000040f067825 */ /* 0x044fe400078e020c */
[----:B------:R-:W2:Y:S04]  /*0ba0*/  LDG.E R5, desc[UR10][R4.64] ;  /* 0x0000000a04057981 */ /* 0x000ea8000c1e1900 */
[----:B------:R-:W2:Y:S01]  /*0bb0*/  LDG.E R6, desc[UR10][R6.64] ;  /* 0x0000000a06067981 */ /* 0x000ea2000c1e1900 */
[----:B------:R-:W-:Y:S01]  /*0bc0*/  IADD3 R0, PT, PT, R0, 0x1, RZ ;  /* 0x0000000100007810 */ /* 0x000fe20007ffe0ff */
[C---:B-1-3--:R-:W-:Y:S01]  /*0bd0*/  IMAD.WIDE R2, R15.reuse, 0x4, R8 ;  /* 0x000000040f027825 */ /* 0x04afe200078e0208 */
[----:B------:R-:W-:Y:S02]  /*0be0*/  IADD3 R15, PT, PT, R15, 0x1, RZ ;  /* 0x000000010f0f7810 */ /* 0x000fe40007ffe0ff */
[----:B------:R-:W-:Y:S01]  /*0bf0*/  ISETP.NE.AND P0, PT, R0, RZ, PT ;  /* 0x000000ff0000720c */ /* 0x000fe20003f05270 */
[----:B--2---:R-:W-:-:S05]  /*0c00*/  FADD R17, R6, R5 ;  /* 0x0000000506117221 */ /* 0x004fca0000000000 */
[----:B------:R3:W-:Y:S07]  /*0c10*/  STG.E desc[UR10][R2.64], R17 ;  /* 0x0000001102007986 */ /* 0x0007ee000c10190a */
[----:B------:R-:W-:Y:S05]  /*0c20*/  @P0 BRA `(.L_x_10) ;  /* 0xfffffffc00d40947 */ /* 0x000fea000383ffff */
[----:B------:R-:W-:Y:S05]  /*0c30*/  EXIT ;  /* 0x000000000000794d */ /* 0x000fea0003800000 */
.L_x_11:
        /* <DEDUP_REMOVED lines=12> */
.L_x_14:


//--------------------- .text._Z22matrixAddKernelElementPfPKfS1_i --------------------------
	.section	.text._Z22matrixAddKernelElementPfPKfS1_i,"ax",@progbits
	.align	128
        .global         _Z22matrixAddKernelElementPfPKfS1_i
        .type           _Z22matrixAddKernelElementPfPKfS1_i,@function
        .size           _Z22matrixAddKernelElementPfPKfS1_i,(.L_x_15 - _Z22matrixAddKernelElementPfPKfS1_i)
        .other          _Z22matrixAddKernelElementPfPKfS1_i,@"STO_CUDA_ENTRY STV_DEFAULT"
_Z22matrixAddKernelElementPfPKfS1_i:
.text._Z22matrixAddKernelElementPfPKfS1_i:
[----:B------:R-:W-:Y:S01]  /*0000*/  LDC R1, c[0x0][0x37c] ;  /* 0x0000df00ff017b82 */ /* 0x000fe20000000800 */
[----:B------:R-:W0:Y:S07]  /*0010*/  S2R R3, SR_TID.Y ;  /* 0x0000000000037919 */ /* 0x000e2e0000002200 */
[----:B------:R-:W0:Y:S01]  /*0020*/  LDC R0, c[0x0][0x364] ;  /* 0x0000d900ff007b82 */ /* 0x000e220000000800 */
[----:B------:R-:W1:Y:S01]  /*0030*/  LDCU UR6, c[0x0][0x398] ;  /* 0x00007300ff0677ac */ /* 0x000e620008000800 */
[----:B------:R-:W2:Y:S06]  /*0040*/  S2R R2, SR_TID.X ;  /* 0x0000000000027919 */ /* 0x000eac0000002100 */
[----:B------:R-:W0:Y:S08]  /*0050*/  S2UR UR4, SR_CTAID.Y ;  /* 0x00000000000479c3 */ /* 0x000e300000002600 */
[----:B------:R-:W2:Y:S08]  /*0060*/  S2UR UR5, SR_CTAID.X ;  /* 0x00000000000579c3 */ /* 0x000eb00000002500 */
[----:B------:R-:W2:Y:S01]  /*0070*/  LDC R7, c[0x0][0x360] ;  /* 0x0000d800ff077b82 */ /* 0x000ea20000000800 */
[----:B0-----:R-:W-:-:S02]  /*0080*/  IMAD R0, R0, UR4, R3 ;  /* 0x0000000400007c24 */ /* 0x001fc4000f8e0203 */
[----:B--2---:R-:W-:-:S05]  /*0090*/  IMAD R7, R7, UR5, R2 ;  /* 0x0000000507077c24 */ /* 0x004fca000f8e0202 */
[----:B------:R-:W-:-:S04]  /*00a0*/  VIMNMX R2, PT, PT, R0, R7, !PT ;  /* 0x0000000700027248 */ /* 0x000fc80007fe0100 */
[----:B-1----:R-:W-:-:S13]  /*00b0*/  ISETP.GE.AND P0, PT, R2, UR6, PT ;  /* 0x0000000602007c0c */ /* 0x002fda000bf06270 */
[----:B------:R-:W-:Y:S05]  /*00c0*/  @P0 EXIT ;  /* 0x000000000000094d */ /* 0x000fea0003800000 */
[----:B------:R-:W0:Y:S01]  /*00d0*/  LDC.64 R2, c[0x0][0x388] ;  /* 0x0000e200ff027b82 */ /* 0x000e220000000a00 */
[----:B------:R-:W1:Y:S01]  /*00e0*/  LDCU.64 UR4, c[0x0][0x358] ;  /* 0x00006b00ff0477ac */ /* 0x000e620008000a00 */
[----:B------:R-:W-:-:S06]  /*00f0*/  IMAD R9, R0, UR6, R7 ;  /* 0x0000000600097c24 */ /* 0x000fcc000f8e0207 */
[----:B------:R-:W2:Y:S08]  /*0100*/  LDC.64 R4, c[0x0][0x390] ;  /* 0x0000e400ff047b82 */ /* 0x000eb00000000a00 */
[----:B------:R-:W3:Y:S01]  /*0110*/  LDC.64 R6, c[0x0][0x380] ;  /* 0x0000e000ff067b82 */ /* 0x000ee20000000a00 */
[----:B0-----:R-:W-:-:S06]  /*0120*/  IMAD.WIDE R2, R9, 0x4, R2 ;  /* 0x0000000409027825 */ /* 0x001fcc00078e0202 */
[----:B-1----:R-:W4:Y:S01]  /*0130*/  LDG.E R2, desc[UR4][R2.64] ;  /* 0x0000000402027981 */ /* 0x002f22000c1e1900 */
[----:B--2---:R-:W-:-:S06]  /*0140*/  IMAD.WIDE R4, R9, 0x4, R4 ;  /* 0x0000000409047825 */ /* 0x004fcc00078e0204 */
[----:B------:R-:W4:Y:S01]  /*0150*/  LDG.E R5, desc[UR4][R4.64] ;  /* 0x0000000404057981 */ /* 0x000f22000c1e1900 */
[----:B---3--:R-:W-:-:S04]  /*0160*/  IMAD.WIDE R6, R9, 0x4, R6 ;  /* 0x0000000409067825 */ /* 0x008fc800078e0206 */
[----:B----4-:R-:W-:-:S05]  /*0170*/  FADD R9, R2, R5 ;  /* 0x0000000502097221 */ /* 0x010fca0000000000 */
[----:B------:R-:W-:Y:S01]  /*0180*/  STG.E desc[UR4][R6.64], R9 ;  /* 0x0000000906007986 */ /* 0x000fe2000c101904 */
[----:B------:R-:W-:Y:S05]  /*0190*/  EXIT ;  /* 0x000000000000794d */ /* 0x000fea0003800000 */
.L_x_12:
        /* <DEDUP_REMOVED lines=14> */
.L_x_15:


//--------------------- .nv.shared.reserved.0     --------------------------
	.section	.nv.shared.reserved.0,"aw",@nobits
	.weak		__nv_reservedSMEM_offset_0_alias
	.size		__nv_reservedSMEM_offset_0_alias, 0, 64
	.other		__nv_reservedSMEM_offset_0_alias,@"STO_CUDA_RESERVED_SHARED STV_DEFAULT"
__nv_reservedSMEM_offset_0_alias:
	.zero		0
	.zero		64


//--------------------- .nv.constant0._Z21matrixAddKernelColumnPfPKfS1_i --------------------------
	.section	.nv.constant0._Z21matrixAddKernelColumnPfPKfS1_i,"a",@progbits
	.sectionflags	@""
	.align	4
.nv.constant0._Z21matrixAddKernelColumnPfPKfS1_i:
	.zero		924


//--------------------- .nv.constant0._Z18matrixAddKernelRowPfPKfS1_i --------------------------
	.section	.nv.constant0._Z18matrixAddKernelRowPfPKfS1_i,"a",@progbits
	.sectionflags	@""
	.align	4
.nv.constant0._Z18matrixAddKernelRowPfPKfS1_i:
	.zero		924


//--------------------- .nv.constant0._Z22matrixAddKernelElementPfPKfS1_i --------------------------
	.section	.nv.constant0._Z22matrixAddKernelElementPfPKfS1_i,"a",@progbits
	.sectionflags	@""
	.align	4
.nv.constant0._Z22matrixAddKernelElementPfPKfS1_i:
	.zero		924


//--------------------- SYMBOLS --------------------------

	.type		.nv.reservedSmem.offset0,@object
	.size		.nv.reservedSmem.offset0,0x4
